// auto-generated by cutlass_sweep.gemm — config: {"arch": "sm_100", "cluster_m": 1, "cluster_n": 1, "dtype": "e4m3", "dtype_b": "e4m3", "layout": "nt", "stages": 0, "tile_k": 64, "tile_m": 128, "tile_n": 128}
#include "cutlass/cutlass.h"
#include "cutlass/gemm/collective/collective_builder.hpp"
#include "cutlass/gemm/device/gemm_universal_adapter.h"
#include "cutlass/gemm/kernel/gemm_universal.hpp"
#include "cutlass/epilogue/collective/collective_builder.hpp"

using ElemA = cutlass::float_e4m3_t;
using ElemB = cutlass::float_e4m3_t;
using ElemCD = cutlass::float_e4m3_t;
using Acc  = float;
using TileShape    = cute::Shape<cute::_128, cute::_128, cute::_64>;
using ClusterShape = cute::Shape<cute::_1, cute::_1, cute::_1>;

using CollectiveEpilogue = typename cutlass::epilogue::collective::CollectiveBuilder<
    cutlass::arch::Sm100, cutlass::arch::OpClassTensorOp,
    TileShape, ClusterShape,
    cutlass::epilogue::collective::EpilogueTileAuto,
    Acc, Acc,
    ElemCD, cutlass::layout::RowMajor, 128 / cutlass::sizeof_bits<ElemCD>::value,
    ElemCD, cutlass::layout::RowMajor, 128 / cutlass::sizeof_bits<ElemCD>::value,
    cutlass::epilogue::collective::EpilogueScheduleAuto
  >::CollectiveOp;

using CollectiveMainloop = typename cutlass::gemm::collective::CollectiveBuilder<
    cutlass::arch::Sm100, cutlass::arch::OpClassTensorOp,
    ElemA, cutlass::layout::RowMajor, 128 / cutlass::sizeof_bits<ElemA>::value,
    ElemB, cutlass::layout::ColumnMajor, 128 / cutlass::sizeof_bits<ElemB>::value,
    Acc,
    TileShape, ClusterShape,
    cutlass::gemm::collective::StageCountAutoCarveout<static_cast<int>(sizeof(typename CollectiveEpilogue::SharedStorage))>,
    cutlass::gemm::collective::KernelScheduleAuto
  >::CollectiveOp;

using GemmKernel = cutlass::gemm::kernel::GemmUniversal<
    cute::Shape<int,int,int,int>,
    CollectiveMainloop,
    CollectiveEpilogue
>;
using Gemm = cutlass::gemm::device::GemmUniversalAdapter<GemmKernel>;

// Force the device kernel symbol into the cubin without needing a host main.
auto* _anchor = &cutlass::device_kernel<GemmKernel>;


// ===== COMPILED SASS (sm_100a) =====

	.target	sm_100a

	.elftype	@"ET_EXEC"


//--------------------- .note.nv.tkinfo           --------------------------
	.section	.note.nv.tkinfo,"",@"SHT_NOTE"
	.sectionflags	@"SHF_NOTE_NV_TKINFO"
	.tkinfo
        /*0018*/ 	.word	0x00000002
        /*0030*/ 	.string	""
        /*0030*/ 	.string	"ptxas"
        /*0030*/ 	.string	"Cuda compilation tools, release 13.0, V13.0.88"
        /*0030*/ 	.string	"Build cuda_13.0.r13.0/compiler.36424714_0"
        /*0030*/ 	.string	"-arch sm_100a -m 64 "



//--------------------- .note.nv.cuinfo           --------------------------
	.section	.note.nv.cuinfo,"",@"SHT_NOTE"
	.sectionflags	@"SHF_NOTE_NV_CUINFO"
        /*0018*/ 	.short	0x0002
        /*001a*/ 	.short	0x0064
        /*001c*/ 	.short	0x0082
	.zero		2


//--------------------- .nv.info                  --------------------------
	.section	.nv.info,"",@"SHT_CUDA_INFO"
	.align	4


	//----- nvinfo : EIATTR_REGCOUNT
	.align		4
        /*0000*/ 	.byte	0x04, 0x2f
        /*0002*/ 	.short	(.L_19 - .L_18)
	.align		4
.L_18:
        /*0004*/ 	.word	index@(_ZN7cutlass13device_kernelINS_4gemm6kernel13GemmUniversalIN4cute5tupleIJiiiiEEENS1_10collective13CollectiveMmaINS1_35MainloopSm100TmaUmmaWarpSpecializedILi12ELi2ELi4ENS5_IJNS4_1CILi1EEESB_SB_EEEEENS5_IJNSA_ILi128EEESE_NSA_ILi64EEEEEENS_12float_e4m3_tENS5_IJlSB_lEEESH_SI_NS4_8TiledMMAINS4_8MMA_AtomIJNS4_10MMA_TraitsINS4_19SM100_MMA_F8F6F4_SSEJSH_SH_fSE_SE_NS4_17integral_constantINS4_4UMMA5MajorELSP_0EEESQ_NSN_INSO_7ScaleInELSR_0EEESS_EEEEEENS4_6LayoutISC_NS5_IJNSA_ILi0EEESW_SW_EEEEENS5_IJNS4_10UnderscoreESZ_SZ_EEEEENS4_13SM90_TMA_LOADENS4_14ComposedLayoutINS4_7SwizzleILi2ELi4ELi3EEENS4_18smem_ptr_flag_bitsILi8EEENSV_INS5_IJNSA_ILi8EEESF_EEENS5_IJSF_SB_EEEEEEEvNS4_8identityES12_S1C_vS1D_EENS_8epilogue10collective18CollectiveEpilogueINS1F_23Sm100TmaWarpSpecializedILi2ELi2ELi64ELb0ELb0EEEJSG_NS5_IJNSV_ISE_SB_EENSV_ISF_SB_EEEEESH_SI_SH_SI_NS1F_6fusion15FusionCallbacksIS1J_NS1N_17LinearCombinationISH_fSH_fLNS_15FloatRoundStyleE2EEESG_S1M_JEEENS4_5SM1004TMEM4LOAD26SM100_TMEM_LOAD_32dp32b64xES12_S1C_NS4_39AutoVectorizingCopyWithAssumedAlignmentILi128EEENS4_14SM90_TMA_STOREES1C_S1Y_S1Y_EEEvvEEEEvNT_6ParamsE)
        /*0008*/ 	.word	0x000000e0


	//----- nvinfo : EIATTR_FRAME_SIZE
	.align		4
.L_19:
        /*000c*/ 	.byte	0x04, 0x11
        /*000e*/ 	.short	(.L_21 - .L_20)
	.align		4
.L_20:
        /*0010*/ 	.word	index@($__internal_2_$__cuda_sm10x_tcgen05_guardrail_trap_unallocated_columns_being_dealloced)
        /*0014*/ 	.word	0x00000000


	//----- nvinfo : EIATTR_FRAME_SIZE
	.align		4
.L_21:
        /*0018*/ 	.byte	0x04, 0x11
        /*001a*/ 	.short	(.L_23 - .L_22)
	.align		4
.L_22:
        /*001c*/ 	.word	index@($__internal_1_$__cuda_sm10x_tcgen05_guardrail_trap_phase_invalid_during_alloc)
        /*0020*/ 	.word	0x00000000


	//----- nvinfo : EIATTR_FRAME_SIZE
	.align		4
.L_23:
        /*0024*/ 	.byte	0x04, 0x11
        /*0026*/ 	.short	(.L_25 - .L_24)
	.align		4
.L_24:
        /*0028*/ 	.word	index@($__internal_0_$__cuda_sm10x_tcgen05_guardrail_trap_col_being_dealloced_not_returned_by_alloc)
        /*002c*/ 	.word	0x00000000


	//----- nvinfo : EIATTR_FRAME_SIZE
	.align		4
.L_25:
        /*0030*/ 	.byte	0x04, 0x11
        /*0032*/ 	.short	(.L_27 - .L_26)
	.align		4
.L_26:
        /*0034*/ 	.word	index@(_ZN7cutlass13device_kernelINS_4gemm6kernel13GemmUniversalIN4cute5tupleIJiiiiEEENS1_10collective13CollectiveMmaINS1_35MainloopSm100TmaUmmaWarpSpecializedILi12ELi2ELi4ENS5_IJNS4_1CILi1EEESB_SB_EEEEENS5_IJNSA_ILi128EEESE_NSA_ILi64EEEEEENS_12float_e4m3_tENS5_IJlSB_lEEESH_SI_NS4_8TiledMMAINS4_8MMA_AtomIJNS4_10MMA_TraitsINS4_19SM100_MMA_F8F6F4_SSEJSH_SH_fSE_SE_NS4_17integral_constantINS4_4UMMA5MajorELSP_0EEESQ_NSN_INSO_7ScaleInELSR_0EEESS_EEEEEENS4_6LayoutISC_NS5_IJNSA_ILi0EEESW_SW_EEEEENS5_IJNS4_10UnderscoreESZ_SZ_EEEEENS4_13SM90_TMA_LOADENS4_14ComposedLayoutINS4_7SwizzleILi2ELi4ELi3EEENS4_18smem_ptr_flag_bitsILi8EEENSV_INS5_IJNSA_ILi8EEESF_EEENS5_IJSF_SB_EEEEEEEvNS4_8identityES12_S1C_vS1D_EENS_8epilogue10collective18CollectiveEpilogueINS1F_23Sm100TmaWarpSpecializedILi2ELi2ELi64ELb0ELb0EEEJSG_NS5_IJNSV_ISE_SB_EENSV_ISF_SB_EEEEESH_SI_SH_SI_NS1F_6fusion15FusionCallbacksIS1J_NS1N_17LinearCombinationISH_fSH_fLNS_15FloatRoundStyleE2EEESG_S1M_JEEENS4_5SM1004TMEM4LOAD26SM100_TMEM_LOAD_32dp32b64xES12_S1C_NS4_39AutoVectorizingCopyWithAssumedAlignmentILi128EEENS4_14SM90_TMA_STOREES1C_S1Y_S1Y_EEEvvEEEEvNT_6ParamsE)
        /*0038*/ 	.word	0x00000000


	//----- nvinfo : EIATTR_MIN_STACK_SIZE
	.align		4
.L_27:
        /*003c*/ 	.byte	0x04, 0x12
        /*003e*/ 	.short	(.L_29 - .L_28)
	.align		4
.L_28:
        /*0040*/ 	.word	index@(_ZN7cutlass13device_kernelINS_4gemm6kernel13GemmUniversalIN4cute5tupleIJiiiiEEENS1_10collective13CollectiveMmaINS1_35MainloopSm100TmaUmmaWarpSpecializedILi12ELi2ELi4ENS5_IJNS4_1CILi1EEESB_SB_EEEEENS5_IJNSA_ILi128EEESE_NSA_ILi64EEEEEENS_12float_e4m3_tENS5_IJlSB_lEEESH_SI_NS4_8TiledMMAINS4_8MMA_AtomIJNS4_10MMA_TraitsINS4_19SM100_MMA_F8F6F4_SSEJSH_SH_fSE_SE_NS4_17integral_constantINS4_4UMMA5MajorELSP_0EEESQ_NSN_INSO_7ScaleInELSR_0EEESS_EEEEEENS4_6LayoutISC_NS5_IJNSA_ILi0EEESW_SW_EEEEENS5_IJNS4_10UnderscoreESZ_SZ_EEEEENS4_13SM90_TMA_LOADENS4_14ComposedLayoutINS4_7SwizzleILi2ELi4ELi3EEENS4_18smem_ptr_flag_bitsILi8EEENSV_INS5_IJNSA_ILi8EEESF_EEENS5_IJSF_SB_EEEEEEEvNS4_8identityES12_S1C_vS1D_EENS_8epilogue10collective18CollectiveEpilogueINS1F_23Sm100TmaWarpSpecializedILi2ELi2ELi64ELb0ELb0EEEJSG_NS5_IJNSV_ISE_SB_EENSV_ISF_SB_EEEEESH_SI_SH_SI_NS1F_6fusion15FusionCallbacksIS1J_NS1N_17LinearCombinationISH_fSH_fLNS_15FloatRoundStyleE2EEESG_S1M_JEEENS4_5SM1004TMEM4LOAD26SM100_TMEM_LOAD_32dp32b64xES12_S1C_NS4_39AutoVectorizingCopyWithAssumedAlignmentILi128EEENS4_14SM90_TMA_STOREES1C_S1Y_S1Y_EEEvvEEEEvNT_6ParamsE)
        /*0044*/ 	.word	0x00000000
.L_29:


//--------------------- .nv.compat                --------------------------
	.section	.nv.compat,"",@"SHT_CUDA_COMPAT_INFO"
	.align	4
        /*0000*/ 	.byte	0x02, 0x09, 0x01, 0x00, 0x02, 0x02, 0x02, 0x00, 0x02, 0x05, 0x05, 0x00, 0x03, 0x07, 0x01, 0x01
        /*0010*/ 	.byte	0x02, 0x03, 0x01, 0x00, 0x02, 0x06, 0x01, 0x00, 0x04, 0x0b, 0x08, 0x00, 0x09, 0x00, 0x00, 0x00
        /*0020*/ 	.byte	0x00, 0x00, 0x00, 0x00


//--------------------- .nv.info._ZN7cutlass13device_kernelINS_4gemm6kernel13GemmUniversalIN4cute5tupleIJiiiiEEENS1_10collective13CollectiveMmaINS1_35MainloopSm100TmaUmmaWarpSpecializedILi12ELi2ELi4ENS5_IJNS4_1CILi1EEESB_SB_EEEEENS5_IJNSA_ILi128EEESE_NSA_ILi64EEEEEENS_12float_e4m3_tENS5_IJlSB_lEEESH_SI_NS4_8TiledMMAINS4_8MMA_AtomIJNS4_10MMA_TraitsINS4_19SM100_MMA_F8F6F4_SSEJSH_SH_fSE_SE_NS4_17integral_constantINS4_4UMMA5MajorELSP_0EEESQ_NSN_INSO_7ScaleInELSR_0EEESS_EEEEEENS4_6LayoutISC_NS5_IJNSA_ILi0EEESW_SW_EEEEENS5_IJNS4_10UnderscoreESZ_SZ_EEEEENS4_13SM90_TMA_LOADENS4_14ComposedLayoutINS4_7SwizzleILi2ELi4ELi3EEENS4_18smem_ptr_flag_bitsILi8EEENSV_INS5_IJNSA_ILi8EEESF_EEENS5_IJSF_SB_EEEEEEEvNS4_8identityES12_S1C_vS1D_EENS_8epilogue10collective18CollectiveEpilogueINS1F_23Sm100TmaWarpSpecializedILi2ELi2ELi64ELb0ELb0EEEJSG_NS5_IJNSV_ISE_SB_EENSV_ISF_SB_EEEEESH_SI_SH_SI_NS1F_6fusion15FusionCallbacksIS1J_NS1N_17LinearCombinationISH_fSH_fLNS_15FloatRoundStyleE2EEESG_S1M_JEEENS4_5SM1004TMEM4LOAD26SM100_TMEM_LOAD_32dp32b64xES12_S1C_NS4_39AutoVectorizingCopyWithAssumedAlignmentILi128EEENS4_14SM90_TMA_STOREES1C_S1Y_S1Y_EEEvvEEEEvNT_6ParamsE --------------------------
	.section	.nv.info._ZN7cutlass13device_kernelINS_4gemm6kernel13GemmUniversalIN4cute5tupleIJiiiiEEENS1_10collective13CollectiveMmaINS1_35MainloopSm100TmaUmmaWarpSpecializedILi12ELi2ELi4ENS5_IJNS4_1CILi1EEESB_SB_EEEEENS5_IJNSA_ILi128EEESE_NSA_ILi64EEEEEENS_12float_e4m3_tENS5_IJlSB_lEEESH_SI_NS4_8TiledMMAINS4_8MMA_AtomIJNS4_10MMA_TraitsINS4_19SM100_MMA_F8F6F4_SSEJSH_SH_fSE_SE_NS4_17integral_constantINS4_4UMMA5MajorELSP_0EEESQ_NSN_INSO_7ScaleInELSR_0EEESS_EEEEEENS4_6LayoutISC_NS5_IJNSA_ILi0EEESW_SW_EEEEENS5_IJNS4_10UnderscoreESZ_SZ_EEEEENS4_13SM90_TMA_LOADENS4_14ComposedLayoutINS4_7SwizzleILi2ELi4ELi3EEENS4_18smem_ptr_flag_bitsILi8EEENSV_INS5_IJNSA_ILi8EEESF_EEENS5_IJSF_SB_EEEEEEEvNS4_8identityES12_S1C_vS1D_EENS_8epilogue10collective18CollectiveEpilogueINS1F_23Sm100TmaWarpSpecializedILi2ELi2ELi64ELb0ELb0EEEJSG_NS5_IJNSV_ISE_SB_EENSV_ISF_SB_EEEEESH_SI_SH_SI_NS1F_6fusion15FusionCallbacksIS1J_NS1N_17LinearCombinationISH_fSH_fLNS_15FloatRoundStyleE2EEESG_S1M_JEEENS4_5SM1004TMEM4LOAD26SM100_TMEM_LOAD_32dp32b64xES12_S1C_NS4_39AutoVectorizingCopyWithAssumedAlignmentILi128EEENS4_14SM90_TMA_STOREES1C_S1Y_S1Y_EEEvvEEEEvNT_6ParamsE,"",@"SHT_CUDA_INFO"
	.sectionflags	@""
	.align	4


	//----- nvinfo : EIATTR_CUDA_API_VERSION
	.align		4
        /*0000*/ 	.byte	0x04, 0x37
        /*0002*/ 	.short	(.L_31 - .L_30)
.L_30:
        /*0004*/ 	.word	0x00000082


	//----- nvinfo : EIATTR_KPARAM_INFO
	.align		4
.L_31:
        /*0008*/ 	.byte	0x04, 0x17
        /*000a*/ 	.short	(.L_33 - .L_32)
.L_32:
        /*000c*/ 	.word	0x00000000
        /*0010*/ 	.short	0x0000
        /*0012*/ 	.short	0x0000
        /*0014*/ 	.byte	0x00, 0xf0, 0x01, 0x20


	//----- nvinfo : EIATTR_AT_ENTRY_FRAGMENTS
	.align		4
.L_33:
        /*0018*/ 	.byte	0x04, 0x4f
        /*001a*/ 	.short	(.L_35 - .L_34)


	//   ....[0]....
.L_34:
        /*001c*/ 	.word	0x00000006


	//----- nvinfo : EIATTR_RESERVED_SMEM_USED
	.align		4
.L_35:
        /*0020*/ 	.byte	0x01, 0x41
	.zero		2


	//----- nvinfo : EIATTR_SPARSE_MMA_MASK
	.align		4
        /*0024*/ 	.byte	0x03, 0x50
        /*0026*/ 	.short	0x0000


	//----- nvinfo : EIATTR_TCGEN05_1CTA_USED
	.align		4
        /*0028*/ 	.byte	0x01, 0x51
	.zero		2


	//----- nvinfo : EIATTR_MAXREG_COUNT
	.align		4
        /*002c*/ 	.byte	0x03, 0x1b
        /*002e*/ 	.short	0x00ff


	//----- nvinfo : EIATTR_NUM_BARRIERS
	.align		4
        /*0030*/ 	.byte	0x02, 0x4c
        /*0032*/ 	.byte	0x07
	.zero		1


	//----- nvinfo : EIATTR_EXTERNS
	.align		4
        /*0034*/ 	.byte	0x04, 0x0f
        /*0036*/ 	.short	(.L_37 - .L_36)


	//   ....[0]....
	.align		4
.L_36:
        /*0038*/ 	.word	index@(__assertfail)


	//----- nvinfo : EIATTR_MERCURY_ISA_VERSION
	.align		4
.L_37:
        /*003c*/ 	.byte	0x03, 0x5f
        /*003e*/ 	.short	0x0101


	//----- nvinfo : EIATTR_INT_WARP_WIDE_INSTR_OFFSETS
	.align		4
        /*0040*/ 	.byte	0x04, 0x31
        /*0042*/ 	.short	(.L_39 - .L_38)


	//   ....[0]....
.L_38:
        /*0044*/ 	.word	0x00001eb0


	//   ....[1]....
        /*0048*/ 	.word	0x00003ca0


	//   ....[2]....
        /*004c*/ 	.word	0x00003cc0


	//   ....[3]....
        /*0050*/ 	.word	0x00003cf0


	//   ....[4]....
        /*0054*/ 	.word	0x00004620


	//   ....[5]....
        /*0058*/ 	.word	0x00004690


	//   ....[6]....
        /*005c*/ 	.word	0x00004870


	//   ....[7]....
        /*0060*/ 	.word	0x000049d0


	//----- nvinfo : EIATTR_COOP_GROUP_MASK_REGIDS
	.align		4
.L_39:
        /*0064*/ 	.byte	0x04, 0x29
        /*0066*/ 	.short	(.L_41 - .L_40)


	//   ....[0]....
.L_40:
        /*0068*/ 	.word	0xffffffff


	//   ....[1]....
        /*006c*/ 	.word	0xffffffff


	//   ....[2]....
        /*0070*/ 	.word	0xffffffff


	//   ....[3]....
        /*0074*/ 	.word	0xffffffff


	//   ....[4]....
        /*0078*/ 	.word	0xffffffff


	//   ....[5]....
        /*007c*/ 	.word	0xffffffff


	//   ....[6]....
        /*0080*/ 	.word	0xffffffff


	//   ....[7]....
        /*0084*/ 	.word	0xffffffff


	//   ....[8]....
        /*0088*/ 	.word	0xffffffff


	//   ....[9]....
        /*008c*/ 	.word	0xffffffff


	//   ....[10]....
        /*0090*/ 	.word	0xffffffff


	//   ....[11]....
        /*0094*/ 	.word	0xffffffff


	//   ....[12]....
        /*0098*/ 	.word	0xffffffff


	//----- nvinfo : EIATTR_COOP_GROUP_INSTR_OFFSETS
	.align		4
.L_41:
        /*009c*/ 	.byte	0x04, 0x28
        /*009e*/ 	.short	(.L_43 - .L_42)


	//   ....[0]....
.L_42:
        /*00a0*/ 	.word	0x00000090


	//   ....[1]....
        /*00a4*/ 	.word	0x000004d0


	//   ....[2]....
        /*00a8*/ 	.word	0x00000770


	//   ....[3]....
        /*00ac*/ 	.word	0x000008d0


	//   ....[4]....
        /*00b0*/ 	.word	0x000009d0


	//   ....[5]....
        /*00b4*/ 	.word	0x00000b40


	//   ....[6]....
        /*00b8*/ 	.word	0x00000ce0


	//   ....[7]....
        /*00bc*/ 	.word	0x00001d90


	//   ....[8]....
        /*00c0*/ 	.word	0x00002ff0


	//   ....[9]....
        /*00c4*/ 	.word	0x00003200


	//   ....[10]....
        /*00c8*/ 	.word	0x00003230


	//   ....[11]....
        /*00cc*/ 	.word	0x00003b80


	//   ....[12]....
        /*00d0*/ 	.word	0x00003db0


	//----- nvinfo : EIATTR_VRC_CTA_INIT_COUNT
	.align		4
.L_43:
        /*00d4*/ 	.byte	0x02, 0x4a
        /*00d6*/ 	.byte	0x80
	.zero		1


	//----- nvinfo : EIATTR_SYSCALL_OFFSETS
	.align		4
        /*00d8*/ 	.byte	0x04, 0x46
        /*00da*/ 	.short	(.L_45 - .L_44)


	//   ....[0]....
.L_44:
        /*00dc*/ 	.word	0x00005400


	//   ....[1]....
        /*00e0*/ 	.word	0x00005540


	//   ....[2]....
        /*00e4*/ 	.word	0x00005da0


	//   ....[3]....
        /*00e8*/ 	.word	0x000073b0


	//----- nvinfo : EIATTR_MBARRIER_INSTR_OFFSETS
	.align		4
.L_45:
        /*00ec*/ 	.byte	0x04, 0x39
        /*00ee*/ 	.short	(.L_47 - .L_46)


	//   ....[0]....
.L_46:
        /*00f0*/ 	.word	0x000005d0
        /*00f4*/ 	.word	0x000000ff
        /*00f8*/ 	.word	0x00000000
        /*00fc*/ 	.short	0x0100
        /*00fe*/ 	.byte	0x05
	.zero		1


	//   ....[1]....
        /*0100*/ 	.word	0x000005e0
        /*0104*/ 	.word	0x000000ff
        /*0108*/ 	.word	0x00000060
        /*010c*/ 	.short	0x0100
        /*010e*/ 	.byte	0x05
	.zero		1


	//   ....[2]....
        /*0110*/ 	.word	0x000005f0
        /*0114*/ 	.word	0x000000ff
        /*0118*/ 	.word	0x00000008
        /*011c*/ 	.short	0x0100
        /*011e*/ 	.byte	0x05
	.zero		1


	//   ....[3]....
        /*0120*/ 	.word	0x00000600
        /*0124*/ 	.word	0x000000ff
        /*0128*/ 	.word	0x00000068
        /*012c*/ 	.short	0x0100
        /*012e*/ 	.byte	0x05
	.zero		1


	//   ....[4]....
        /*0130*/ 	.word	0x00000610
        /*0134*/ 	.word	0x000000ff
        /*0138*/ 	.word	0x00000010
        /*013c*/ 	.short	0x0100
        /*013e*/ 	.byte	0x05
	.zero		1


	//   ....[5]....
        /*0140*/ 	.word	0x00000620
        /*0144*/ 	.word	0x000000ff
        /*0148*/ 	.word	0x00000070
        /*014c*/ 	.short	0x0100
        /*014e*/ 	.byte	0x05
	.zero		1


	//   ....[6]....
        /*0150*/ 	.word	0x00000630
        /*0154*/ 	.word	0x000000ff
        /*0158*/ 	.word	0x00000018
        /*015c*/ 	.short	0x0100
        /*015e*/ 	.byte	0x05
	.zero		1


	//   ....[7]....
        /*0160*/ 	.word	0x00000640
        /*0164*/ 	.word	0x000000ff
        /*0168*/ 	.word	0x00000078
        /*016c*/ 	.short	0x0100
        /*016e*/ 	.byte	0x05
	.zero		1


	//   ....[8]....
        /*0170*/ 	.word	0x00000650
        /*0174*/ 	.word	0x000000ff
        /*0178*/ 	.word	0x00000020
        /*017c*/ 	.short	0x0100
        /*017e*/ 	.byte	0x05
	.zero		1


	//   ....[9]....
        /*0180*/ 	.word	0x00000660
        /*0184*/ 	.word	0x000000ff
        /*0188*/ 	.word	0x00000080
        /*018c*/ 	.short	0x0100
        /*018e*/ 	.byte	0x05
	.zero		1


	//   ....[10]....
        /*0190*/ 	.word	0x00000670
        /*0194*/ 	.word	0x000000ff
        /*0198*/ 	.word	0x00000028
        /*019c*/ 	.short	0x0100
        /*019e*/ 	.byte	0x05
	.zero		1


	//   ....[11]....
        /*01a0*/ 	.word	0x00000680
        /*01a4*/ 	.word	0x000000ff
        /*01a8*/ 	.word	0x00000088
        /*01ac*/ 	.short	0x0100
        /*01ae*/ 	.byte	0x05
	.zero		1


	//   ....[12]....
        /*01b0*/ 	.word	0x00000690
        /*01b4*/ 	.word	0x000000ff
        /*01b8*/ 	.word	0x00000030
        /*01bc*/ 	.short	0x0100
        /*01be*/ 	.byte	0x05
	.zero		1


	//   ....[13]....
        /*01c0*/ 	.word	0x000006a0
        /*01c4*/ 	.word	0x000000ff
        /*01c8*/ 	.word	0x00000090
        /*01cc*/ 	.short	0x0100
        /*01ce*/ 	.byte	0x05
	.zero		1


	//   ....[14]....
        /*01d0*/ 	.word	0x000006b0
        /*01d4*/ 	.word	0x000000ff
        /*01d8*/ 	.word	0x00000038
        /*01dc*/ 	.short	0x0100
        /*01de*/ 	.byte	0x05
	.zero		1


	//   ....[15]....
        /*01e0*/ 	.word	0x000006c0
        /*01e4*/ 	.word	0x000000ff
        /*01e8*/ 	.word	0x00000098
        /*01ec*/ 	.short	0x0100
        /*01ee*/ 	.byte	0x05
	.zero		1


	//   ....[16]....
        /*01f0*/ 	.word	0x000006d0
        /*01f4*/ 	.word	0x000000ff
        /*01f8*/ 	.word	0x00000040
        /*01fc*/ 	.short	0x0100
        /*01fe*/ 	.byte	0x05
	.zero		1


	//   ....[17]....
        /*0200*/ 	.word	0x000006e0
        /*0204*/ 	.word	0x000000ff
        /*0208*/ 	.word	0x000000a0
        /*020c*/ 	.short	0x0100
        /*020e*/ 	.byte	0x05
	.zero		1


	//   ....[18]....
        /*0210*/ 	.word	0x000006f0
        /*0214*/ 	.word	0x000000ff
        /*0218*/ 	.word	0x00000048
        /*021c*/ 	.short	0x0100
        /*021e*/ 	.byte	0x05
	.zero		1


	//   ....[19]....
        /*0220*/ 	.word	0x00000700
        /*0224*/ 	.word	0x000000ff
        /*0228*/ 	.word	0x000000a8
        /*022c*/ 	.short	0x0100
        /*022e*/ 	.byte	0x05
	.zero		1


	//   ....[20]....
        /*0230*/ 	.word	0x00000710
        /*0234*/ 	.word	0x000000ff
        /*0238*/ 	.word	0x00000050
        /*023c*/ 	.short	0x0100
        /*023e*/ 	.byte	0x05
	.zero		1


	//   ....[21]....
        /*0240*/ 	.word	0x00000720
        /*0244*/ 	.word	0x000000ff
        /*0248*/ 	.word	0x000000b0
        /*024c*/ 	.short	0x0100
        /*024e*/ 	.byte	0x05
	.zero		1


	//   ....[22]....
        /*0250*/ 	.word	0x00000730
        /*0254*/ 	.word	0x000000ff
        /*0258*/ 	.word	0x00000058
        /*025c*/ 	.short	0x0100
        /*025e*/ 	.byte	0x05
	.zero		1


	//   ....[23]....
        /*0260*/ 	.word	0x00000740
        /*0264*/ 	.word	0x000000ff
        /*0268*/ 	.word	0x000000b8
        /*026c*/ 	.short	0x0100
        /*026e*/ 	.byte	0x05
	.zero		1


	//   ....[24]....
        /*0270*/ 	.word	0x00000880
        /*0274*/ 	.word	0x000000ff
        /*0278*/ 	.word	0x000000c0
        /*027c*/ 	.short	0x0100
        /*027e*/ 	.byte	0x07
	.zero		1


	//   ....[25]....
        /*0280*/ 	.word	0x00000890
        /*0284*/ 	.word	0x000000ff
        /*0288*/ 	.word	0x000000d0
        /*028c*/ 	.short	0x0100
        /*028e*/ 	.byte	0x07
	.zero		1


	//   ....[26]....
        /*0290*/ 	.word	0x000008a0
        /*0294*/ 	.word	0x000000ff
        /*0298*/ 	.word	0x000000c8
        /*029c*/ 	.short	0x0100
        /*029e*/ 	.byte	0x07
	.zero		1


	//   ....[27]....
        /*02a0*/ 	.word	0x000008b0
        /*02a4*/ 	.word	0x000000ff
        /*02a8*/ 	.word	0x000000d8
        /*02ac*/ 	.short	0x0100
        /*02ae*/ 	.byte	0x07
	.zero		1


	//   ....[28]....
        /*02b0*/ 	.word	0x000009a0
        /*02b4*/ 	.word	0x000000ff
        /*02b8*/ 	.word	0x000000e0
        /*02bc*/ 	.short	0x0100
        /*02be*/ 	.byte	0x05
	.zero		1


	//   ....[29]....
        /*02c0*/ 	.word	0x000009b0
        /*02c4*/ 	.word	0x000000ff
        /*02c8*/ 	.word	0x000000e8
        /*02cc*/ 	.short	0x0100
        /*02ce*/ 	.byte	0x05
	.zero		1


	//   ....[30]....
        /*02d0*/ 	.word	0x00000af0
        /*02d4*/ 	.word	0x000000ff
        /*02d8*/ 	.word	0x000000f0
        /*02dc*/ 	.short	0x0100
        /*02de*/ 	.byte	0x05
	.zero		1


	//   ....[31]....
        /*02e0*/ 	.word	0x00000b00
        /*02e4*/ 	.word	0x000000ff
        /*02e8*/ 	.word	0x00000100
        /*02ec*/ 	.short	0x0100
        /*02ee*/ 	.byte	0x05
	.zero		1


	//   ....[32]....
        /*02f0*/ 	.word	0x00000b10
        /*02f4*/ 	.word	0x000000ff
        /*02f8*/ 	.word	0x000000f8
        /*02fc*/ 	.short	0x0100
        /*02fe*/ 	.byte	0x05
	.zero		1


	//   ....[33]....
        /*0300*/ 	.word	0x00000b20
        /*0304*/ 	.word	0x000000ff
        /*0308*/ 	.word	0x00000108
        /*030c*/ 	.short	0x0100
        /*030e*/ 	.byte	0x05
	.zero		1


	//   ....[34]....
        /*0310*/ 	.word	0x00000c50
        /*0314*/ 	.word	0x000000ff
        /*0318*/ 	.word	0x00000110
        /*031c*/ 	.short	0x0100
        /*031e*/ 	.byte	0x07
	.zero		1


	//   ....[35]....
        /*0320*/ 	.word	0x00000c60
        /*0324*/ 	.word	0x000000ff
        /*0328*/ 	.word	0x00000130
        /*032c*/ 	.short	0x0100
        /*032e*/ 	.byte	0x07
	.zero		1


	//   ....[36]....
        /*0330*/ 	.word	0x00000c70
        /*0334*/ 	.word	0x000000ff
        /*0338*/ 	.word	0x00000118
        /*033c*/ 	.short	0x0100
        /*033e*/ 	.byte	0x07
	.zero		1


	//   ....[37]....
        /*0340*/ 	.word	0x00000c80
        /*0344*/ 	.word	0x000000ff
        /*0348*/ 	.word	0x00000138
        /*034c*/ 	.short	0x0100
        /*034e*/ 	.byte	0x07
	.zero		1


	//   ....[38]....
        /*0350*/ 	.word	0x00000c90
        /*0354*/ 	.word	0x000000ff
        /*0358*/ 	.word	0x00000120
        /*035c*/ 	.short	0x0100
        /*035e*/ 	.byte	0x07
	.zero		1


	//   ....[39]....
        /*0360*/ 	.word	0x00000ca0
        /*0364*/ 	.word	0x000000ff
        /*0368*/ 	.word	0x00000140
        /*036c*/ 	.short	0x0100
        /*036e*/ 	.byte	0x07
	.zero		1


	//   ....[40]....
        /*0370*/ 	.word	0x00000cb0
        /*0374*/ 	.word	0x000000ff
        /*0378*/ 	.word	0x00000128
        /*037c*/ 	.short	0x0100
        /*037e*/ 	.byte	0x07
	.zero		1


	//   ....[41]....
        /*0380*/ 	.word	0x00000cc0
        /*0384*/ 	.word	0x000000ff
        /*0388*/ 	.word	0x00000148
        /*038c*/ 	.short	0x0100
        /*038e*/ 	.byte	0x07
	.zero		1


	//   ....[42]....
        /*0390*/ 	.word	0x00000db0
        /*0394*/ 	.word	0x000000ff
        /*0398*/ 	.word	0x00000150
        /*039c*/ 	.short	0x0100
        /*039e*/ 	.byte	0x05
	.zero		1


	//   ....[43]....
        /*03a0*/ 	.word	0x00000dc0
        /*03a4*/ 	.word	0x000000ff
        /*03a8*/ 	.word	0x00000160
        /*03ac*/ 	.short	0x0100
        /*03ae*/ 	.byte	0x05
	.zero		1


	//   ....[44]....
        /*03b0*/ 	.word	0x00000dd0
        /*03b4*/ 	.word	0x000000ff
        /*03b8*/ 	.word	0x00000158
        /*03bc*/ 	.short	0x0100
        /*03be*/ 	.byte	0x05
	.zero		1


	//   ....[45]....
        /*03c0*/ 	.word	0x00000de0
        /*03c4*/ 	.word	0x000000ff
        /*03c8*/ 	.word	0x00000168
        /*03cc*/ 	.short	0x0100
        /*03ce*/ 	.byte	0x05
	.zero		1


	//   ....[46]....
        /*03d0*/ 	.word	0x000016b0
        /*03d4*/ 	.word	0x00000003
        /*03d8*/ 	.word	0x00000160
        /*03dc*/ 	.short	0x010a
        /*03de*/ 	.byte	0xff
	.zero		1


	//   ....[47]....
        /*03e0*/ 	.word	0x000016e0
        /*03e4*/ 	.word	0x00000003
        /*03e8*/ 	.word	0x00000150
        /*03ec*/ 	.short	0x0101
        /*03ee*/ 	.byte	0xff
	.zero		1


	//   ....[48]....
        /*03f0*/ 	.word	0x000017b0
        /*03f4*/ 	.word	0x000000ff
        /*03f8*/ 	.word	0x00000060
        /*03fc*/ 	.short	0x010a
        /*03fe*/ 	.byte	0x08
	.zero		1


	//   ....[49]....
        /*0400*/ 	.word	0x00001850
        /*0404*/ 	.word	0x000000ff
        /*0408*/ 	.word	0x00000060
        /*040c*/ 	.short	0x010a
        /*040e*/ 	.byte	0x21
	.zero		1


	//   ....[50]....
        /*0410*/ 	.word	0x000019b0
        /*0414*/ 	.word	0x000000ff
        /*0418*/ 	.word	0x00000060
        /*041c*/ 	.short	0x010a
        /*041e*/ 	.byte	0x08
	.zero		1


	//   ....[51]....
        /*0420*/ 	.word	0x00001aa0
        /*0424*/ 	.word	0x000000ff
        /*0428*/ 	.word	0x000000e8
        /*042c*/ 	.short	0x0101
        /*042e*/ 	.byte	0x04
	.zero		1


	//   ....[52]....
        /*0430*/ 	.word	0x00001ac0
        /*0434*/ 	.word	0x000000ff
        /*0438*/ 	.word	0x00000060
        /*043c*/ 	.short	0x010a
        /*043e*/ 	.byte	0x08
	.zero		1


	//   ....[53]....
        /*0440*/ 	.word	0x00001b40
        /*0444*/ 	.word	0x000000ff
        /*0448*/ 	.word	0x00000060
        /*044c*/ 	.short	0x010a
        /*044e*/ 	.byte	0x11
	.zero		1


	//   ....[54]....
        /*0450*/ 	.word	0x00001ca0
        /*0454*/ 	.word	0x000000ff
        /*0458*/ 	.word	0x00000060
        /*045c*/ 	.short	0x010a
        /*045e*/ 	.byte	0x08
	.zero		1


	//   ....[55]....
        /*0460*/ 	.word	0x00001dc0
        /*0464*/ 	.word	0x00000002
        /*0468*/ 	.word	0x000000f0
        /*046c*/ 	.short	0x010a
        /*046e*/ 	.byte	0xff
	.zero		1


	//   ....[56]....
        /*0470*/ 	.word	0x00001e80
        /*0474*/ 	.word	0x00000002
        /*0478*/ 	.word	0x00000000
        /*047c*/ 	.short	0x0101
        /*047e*/ 	.byte	0xff
	.zero		1


	//   ....[57]....
        /*0480*/ 	.word	0x000023e0
        /*0484*/ 	.word	0x000000ff
        /*0488*/ 	.word	0x00000000
        /*048c*/ 	.short	0x010a
        /*048e*/ 	.byte	0x05
	.zero		1


	//   ....[58]....
        /*0490*/ 	.word	0x00002470
        /*0494*/ 	.word	0x000000ff
        /*0498*/ 	.word	0x00000000
        /*049c*/ 	.short	0x010a
        /*049e*/ 	.byte	0x05
	.zero		1


	//   ....[59]....
        /*04a0*/ 	.word	0x00002500
        /*04a4*/ 	.word	0x000000ff
        /*04a8*/ 	.word	0x00000000
        /*04ac*/ 	.short	0x010a
        /*04ae*/ 	.byte	0x05
	.zero		1


	//   ....[60]....
        /*04b0*/ 	.word	0x00002590
        /*04b4*/ 	.word	0x000000ff
        /*04b8*/ 	.word	0x00000000
        /*04bc*/ 	.short	0x010a
        /*04be*/ 	.byte	0x05
	.zero		1


	//   ....[61]....
        /*04c0*/ 	.word	0x00002620
        /*04c4*/ 	.word	0x000000ff
        /*04c8*/ 	.word	0x00000000
        /*04cc*/ 	.short	0x010a
        /*04ce*/ 	.byte	0x05
	.zero		1


	//   ....[62]....
        /*04d0*/ 	.word	0x000026b0
        /*04d4*/ 	.word	0x000000ff
        /*04d8*/ 	.word	0x00000000
        /*04dc*/ 	.short	0x010a
        /*04de*/ 	.byte	0x05
	.zero		1


	//   ....[63]....
        /*04e0*/ 	.word	0x00002740
        /*04e4*/ 	.word	0x000000ff
        /*04e8*/ 	.word	0x00000000
        /*04ec*/ 	.short	0x010a
        /*04ee*/ 	.byte	0x05
	.zero		1


	//   ....[64]....
        /*04f0*/ 	.word	0x000027d0
        /*04f4*/ 	.word	0x000000ff
        /*04f8*/ 	.word	0x00000000
        /*04fc*/ 	.short	0x010a
        /*04fe*/ 	.byte	0x05
	.zero		1


	//   ....[65]....
        /*0500*/ 	.word	0x00002860
        /*0504*/ 	.word	0x000000ff
        /*0508*/ 	.word	0x00000000
        /*050c*/ 	.short	0x010a
        /*050e*/ 	.byte	0x05
	.zero		1


	//   ....[66]....
        /*0510*/ 	.word	0x000028f0
        /*0514*/ 	.word	0x000000ff
        /*0518*/ 	.word	0x00000000
        /*051c*/ 	.short	0x010a
        /*051e*/ 	.byte	0x05
	.zero		1


	//   ....[67]....
        /*0520*/ 	.word	0x00002980
        /*0524*/ 	.word	0x000000ff
        /*0528*/ 	.word	0x00000000
        /*052c*/ 	.short	0x010a
        /*052e*/ 	.byte	0x05
	.zero		1


	//   ....[68]....
        /*0530*/ 	.word	0x00002a20
        /*0534*/ 	.word	0x00000000
        /*0538*/ 	.word	0x00000000
        /*053c*/ 	.short	0x010a
        /*053e*/ 	.byte	0xff
	.zero		1


	//   ....[69]....
        /*0540*/ 	.word	0x00002b40
        /*0544*/ 	.word	0x00000000
        /*0548*/ 	.word	0x00000150
        /*054c*/ 	.short	0x010a
        /*054e*/ 	.byte	0xff
	.zero		1


	//   ....[70]....
        /*0550*/ 	.word	0x00002ba0
        /*0554*/ 	.word	0x00000004
        /*0558*/ 	.word	0x00000000
        /*055c*/ 	.short	0x0101
        /*055e*/ 	.byte	0xff
	.zero		1


	//   ....[71]....
        /*0560*/ 	.word	0x00002bc0
        /*0564*/ 	.word	0x000000ff
        /*0568*/ 	.word	0x00000100
        /*056c*/ 	.short	0x010a
        /*056e*/ 	.byte	0x05
	.zero		1


	//   ....[72]....
        /*0570*/ 	.word	0x00002ce0
        /*0574*/ 	.word	0x00000000
        /*0578*/ 	.word	0x000000f0
        /*057c*/ 	.short	0x010a
        /*057e*/ 	.byte	0xff
	.zero		1


	//   ....[73]....
        /*0580*/ 	.word	0x00002df0
        /*0584*/ 	.word	0x00000000
        /*0588*/ 	.word	0x00000000
        /*058c*/ 	.short	0x0101
        /*058e*/ 	.byte	0xff
	.zero		1


	//   ....[74]....
        /*0590*/ 	.word	0x00002e80
        /*0594*/ 	.word	0x000000ff
        /*0598*/ 	.word	0x00000100
        /*059c*/ 	.short	0x0106
        /*059e*/ 	.byte	0x05
	.zero		1


	//   ....[75]....
        /*05a0*/ 	.word	0x00002ea0
        /*05a4*/ 	.word	0x000000ff
        /*05a8*/ 	.word	0x00000100
        /*05ac*/ 	.short	0x010a
        /*05ae*/ 	.byte	0x05
	.zero		1


	//   ....[76]....
        /*05b0*/ 	.word	0x00002f30
        /*05b4*/ 	.word	0x000000ff
        /*05b8*/ 	.word	0x00000100
        /*05bc*/ 	.short	0x0106
        /*05be*/ 	.byte	0x04
	.zero		1


	//   ....[77]....
        /*05c0*/ 	.word	0x00002f70
        /*05c4*/ 	.word	0x00000000
        /*05c8*/ 	.word	0x00000100
        /*05cc*/ 	.short	0x010a
        /*05ce*/ 	.byte	0xff
	.zero		1


	//   ....[78]....
        /*05d0*/ 	.word	0x00003470
        /*05d4*/ 	.word	0x00000000
        /*05d8*/ 	.word	0x000000f0
        /*05dc*/ 	.short	0x010a
        /*05de*/ 	.byte	0xff
	.zero		1


	//   ....[79]....
        /*05e0*/ 	.word	0x00003580
        /*05e4*/ 	.word	0x00000003
        /*05e8*/ 	.word	0x00000000
        /*05ec*/ 	.short	0x0101
        /*05ee*/ 	.byte	0xff
	.zero		1


	//   ....[80]....
        /*05f0*/ 	.word	0x00003590
        /*05f4*/ 	.word	0x000000ff
        /*05f8*/ 	.word	0x00000000
        /*05fc*/ 	.short	0x010a
        /*05fe*/ 	.byte	0x04
	.zero		1


	//   ....[81]....
        /*0600*/ 	.word	0x000035b0
        /*0604*/ 	.word	0x000000ff
        /*0608*/ 	.word	0x00000130
        /*060c*/ 	.short	0x010a
        /*060e*/ 	.byte	0x08
	.zero		1


	//   ....[82]....
        /*0610*/ 	.word	0x00003680
        /*0614*/ 	.word	0x000000ff
        /*0618*/ 	.word	0x00000000
        /*061c*/ 	.short	0x010a
        /*061e*/ 	.byte	0x07
	.zero		1


	//   ....[83]....
        /*0620*/ 	.word	0x000037c0
        /*0624*/ 	.word	0x000000ff
        /*0628*/ 	.word	0x00000000
        /*062c*/ 	.short	0x010a
        /*062e*/ 	.byte	0x04
	.zero		1


	//   ....[84]....
        /*0630*/ 	.word	0x000039b0
        /*0634*/ 	.word	0x000000ff
        /*0638*/ 	.word	0x00000000
        /*063c*/ 	.short	0x010a
        /*063e*/ 	.byte	0x05
	.zero		1


	//   ....[85]....
        /*0640*/ 	.word	0x00003a40
        /*0644*/ 	.word	0x000000ff
        /*0648*/ 	.word	0x00000000
        /*064c*/ 	.short	0x010a
        /*064e*/ 	.byte	0x05
	.zero		1


	//   ....[86]....
        /*0650*/ 	.word	0x00003ad0
        /*0654*/ 	.word	0x000000ff
        /*0658*/ 	.word	0x00000000
        /*065c*/ 	.short	0x010a
        /*065e*/ 	.byte	0x05
	.zero		1


	//   ....[87]....
        /*0660*/ 	.word	0x00003b60
        /*0664*/ 	.word	0x000000ff
        /*0668*/ 	.word	0x00000000
        /*066c*/ 	.short	0x010a
        /*066e*/ 	.byte	0x07
	.zero		1


	//   ....[88]....
        /*0670*/ 	.word	0x00003fc0
        /*0674*/ 	.word	0x00000000
        /*0678*/ 	.word	0x000000f0
        /*067c*/ 	.short	0x010a
        /*067e*/ 	.byte	0xff
	.zero		1


	//   ....[89]....
        /*0680*/ 	.word	0x00004080
        /*0684*/ 	.word	0x00000000
        /*0688*/ 	.word	0x00000000
        /*068c*/ 	.short	0x0101
        /*068e*/ 	.byte	0xff
	.zero		1


	//   ....[90]....
        /*0690*/ 	.word	0x000043a0
        /*0694*/ 	.word	0x000000ff
        /*0698*/ 	.word	0x000000e8
        /*069c*/ 	.short	0x010a
        /*069e*/ 	.byte	0x07
	.zero		1


	//   ....[91]....
        /*06a0*/ 	.word	0x00004590
        /*06a4*/ 	.word	0x000000ff
        /*06a8*/ 	.word	0x000000d0
        /*06ac*/ 	.short	0x010a
        /*06ae*/ 	.byte	0x07
	.zero		1


	//   ....[92]....
        /*06b0*/ 	.word	0x00004760
        /*06b4*/ 	.word	0x000000ff
        /*06b8*/ 	.word	0x000000c0
        /*06bc*/ 	.short	0x010b
        /*06be*/ 	.byte	0x07
	.zero		1


	//   ....[93]....
        /*06c0*/ 	.word	0x000047d0
        /*06c4*/ 	.word	0x000000ff
        /*06c8*/ 	.word	0x00000000
        /*06cc*/ 	.short	0x0101
        /*06ce*/ 	.byte	0x08
	.zero		1


	//   ....[94]....
        /*06d0*/ 	.word	0x00004800
        /*06d4*/ 	.word	0x000000ff
        /*06d8*/ 	.word	0x000000d8
        /*06dc*/ 	.short	0x010a
        /*06de*/ 	.byte	0x07
	.zero		1


	//   ....[95]....
        /*06e0*/ 	.word	0x00004a10
        /*06e4*/ 	.word	0x000000ff
        /*06e8*/ 	.word	0x000000c8
        /*06ec*/ 	.short	0x010b
        /*06ee*/ 	.byte	0x07
	.zero		1


	//   ....[96]....
        /*06f0*/ 	.word	0x00004a30
        /*06f4*/ 	.word	0x000000ff
        /*06f8*/ 	.word	0x00000000
        /*06fc*/ 	.short	0x0101
        /*06fe*/ 	.byte	0x0d
	.zero		1


	//   ....[97]....
        /*0700*/ 	.word	0x00004a60
        /*0704*/ 	.word	0x000000ff
        /*0708*/ 	.word	0x000000d0
        /*070c*/ 	.short	0x010a
        /*070e*/ 	.byte	0x07
	.zero		1


	//   ....[98]....
        /*0710*/ 	.word	0x00004aa0
        /*0714*/ 	.word	0x00000000
        /*0718*/ 	.word	0x000000d8
        /*071c*/ 	.short	0x010a
        /*071e*/ 	.byte	0xff
	.zero		1


	//   ....[99]....
        /*0720*/ 	.word	0x00004dd0
        /*0724*/ 	.word	0x00000000
        /*0728*/ 	.word	0x000000f0
        /*072c*/ 	.short	0x010a
        /*072e*/ 	.byte	0xff
	.zero		1


	//   ....[100]....
        /*0730*/ 	.word	0x00004ee0
        /*0734*/ 	.word	0x00000000
        /*0738*/ 	.word	0x00000000
        /*073c*/ 	.short	0x0101
        /*073e*/ 	.byte	0xff
	.zero		1


	//   ....[101]....
        /*0740*/ 	.word	0x00005940
        /*0744*/ 	.word	0x00000003
        /*0748*/ 	.word	0x000000c0
        /*074c*/ 	.short	0x010a
        /*074e*/ 	.byte	0xff
	.zero		1


	//   ....[102]....
        /*0750*/ 	.word	0x00005980
        /*0754*/ 	.word	0x000000cf
        /*0758*/ 	.word	0x00000110
        /*075c*/ 	.short	0x010a
        /*075e*/ 	.byte	0xff
	.zero		1


	//   ....[103]....
        /*0760*/ 	.word	0x00005ab0
        /*0764*/ 	.word	0x00000003
        /*0768*/ 	.word	0x000000c0
        /*076c*/ 	.short	0x010a
        /*076e*/ 	.byte	0xff
	.zero		1


	//   ....[104]....
        /*0770*/ 	.word	0x00005c10
        /*0774*/ 	.word	0x00000000
        /*0778*/ 	.word	0x00000000
        /*077c*/ 	.short	0x0101
        /*077e*/ 	.byte	0xff
	.zero		1


	//   ....[105]....
        /*0780*/ 	.word	0x00005c70
        /*0784*/ 	.word	0x000000cf
        /*0788*/ 	.word	0x00000110
        /*078c*/ 	.short	0x010a
        /*078e*/ 	.byte	0xff
	.zero		1


	//   ....[106]....
        /*0790*/ 	.word	0x00007020
        /*0794*/ 	.word	0x000000d2
        /*0798*/ 	.word	0x000000c0
        /*079c*/ 	.short	0x010a
        /*079e*/ 	.byte	0xff
	.zero		1


	//   ....[107]....
        /*07a0*/ 	.word	0x000070f0
        /*07a4*/ 	.word	0x000000d2
        /*07a8*/ 	.word	0x000000c0
        /*07ac*/ 	.short	0x010a
        /*07ae*/ 	.byte	0xff
	.zero		1


	//   ....[108]....
        /*07b0*/ 	.word	0x00007230
        /*07b4*/ 	.word	0x00000003
        /*07b8*/ 	.word	0x00000000
        /*07bc*/ 	.short	0x0101
        /*07be*/ 	.byte	0xff
	.zero		1


	//   ....[109]....
        /*07c0*/ 	.word	0x00007740
        /*07c4*/ 	.word	0x000000ff
        /*07c8*/ 	.word	0x00000000
        /*07cc*/ 	.short	0x0101
        /*07ce*/ 	.byte	0x05
	.zero		1


	//   ....[110]....
        /*07d0*/ 	.word	0x000086c0
        /*07d4*/ 	.word	0x00000003
        /*07d8*/ 	.word	0x00000160
        /*07dc*/ 	.short	0x010a
        /*07de*/ 	.byte	0xff
	.zero		1


	//   ....[111]....
        /*07e0*/ 	.word	0x00008720
        /*07e4*/ 	.word	0x00000002
        /*07e8*/ 	.word	0x00000060
        /*07ec*/ 	.short	0x010a
        /*07ee*/ 	.byte	0xff
	.zero		1


	//   ....[112]....
        /*07f0*/ 	.word	0x00008780
        /*07f4*/ 	.word	0x00000002
        /*07f8*/ 	.word	0x00000060
        /*07fc*/ 	.short	0x010a
        /*07fe*/ 	.byte	0xff
	.zero		1


	//   ....[113]....
        /*0800*/ 	.word	0x000087d0
        /*0804*/ 	.word	0x00000002
        /*0808*/ 	.word	0x000000f0
        /*080c*/ 	.short	0x010a
        /*080e*/ 	.byte	0xff
	.zero		1


	//   ....[114]....
        /*0810*/ 	.word	0x00008830
        /*0814*/ 	.word	0x00000000
        /*0818*/ 	.word	0x00000000
        /*081c*/ 	.short	0x010a
        /*081e*/ 	.byte	0xff
	.zero		1


	//   ....[115]....
        /*0820*/ 	.word	0x00008890
        /*0824*/ 	.word	0x00000000
        /*0828*/ 	.word	0x00000000
        /*082c*/ 	.short	0x010a
        /*082e*/ 	.byte	0xff
	.zero		1


	//   ....[116]....
        /*0830*/ 	.word	0x000088f0
        /*0834*/ 	.word	0x00000000
        /*0838*/ 	.word	0x00000000
        /*083c*/ 	.short	0x010a
        /*083e*/ 	.byte	0xff
	.zero		1


	//   ....[117]....
        /*0840*/ 	.word	0x00008950
        /*0844*/ 	.word	0x00000000
        /*0848*/ 	.word	0x00000000
        /*084c*/ 	.short	0x010a
        /*084e*/ 	.byte	0xff
	.zero		1


	//   ....[118]....
        /*0850*/ 	.word	0x000089b0
        /*0854*/ 	.word	0x00000000
        /*0858*/ 	.word	0x00000000
        /*085c*/ 	.short	0x010a
        /*085e*/ 	.byte	0xff
	.zero		1


	//   ....[119]....
        /*0860*/ 	.word	0x00008a10
        /*0864*/ 	.word	0x00000000
        /*0868*/ 	.word	0x00000000
        /*086c*/ 	.short	0x010a
        /*086e*/ 	.byte	0xff
	.zero		1


	//   ....[120]....
        /*0870*/ 	.word	0x00008a70
        /*0874*/ 	.word	0x00000000
        /*0878*/ 	.word	0x00000000
        /*087c*/ 	.short	0x010a
        /*087e*/ 	.byte	0xff
	.zero		1


	//   ....[121]....
        /*0880*/ 	.word	0x00008ad0
        /*0884*/ 	.word	0x00000000
        /*0888*/ 	.word	0x00000000
        /*088c*/ 	.short	0x010a
        /*088e*/ 	.byte	0xff
	.zero		1


	//   ....[122]....
        /*0890*/ 	.word	0x00008b30
        /*0894*/ 	.word	0x00000000
        /*0898*/ 	.word	0x00000000
        /*089c*/ 	.short	0x010a
        /*089e*/ 	.byte	0xff
	.zero		1


	//   ....[123]....
        /*08a0*/ 	.word	0x00008b90
        /*08a4*/ 	.word	0x00000000
        /*08a8*/ 	.word	0x00000000
        /*08ac*/ 	.short	0x010a
        /*08ae*/ 	.byte	0xff
	.zero		1


	//   ....[124]....
        /*08b0*/ 	.word	0x00008bf0
        /*08b4*/ 	.word	0x00000000
        /*08b8*/ 	.word	0x00000000
        /*08bc*/ 	.short	0x010a
        /*08be*/ 	.byte	0xff
	.zero		1


	//   ....[125]....
        /*08c0*/ 	.word	0x00008c40
        /*08c4*/ 	.word	0x00000000
        /*08c8*/ 	.word	0x00000150
        /*08cc*/ 	.short	0x010a
        /*08ce*/ 	.byte	0xff
	.zero		1


	//   ....[126]....
        /*08d0*/ 	.word	0x00008ca0
        /*08d4*/ 	.word	0x00000000
        /*08d8*/ 	.word	0x00000100
        /*08dc*/ 	.short	0x010a
        /*08de*/ 	.byte	0xff
	.zero		1


	//   ....[127]....
        /*08e0*/ 	.word	0x00008cf0
        /*08e4*/ 	.word	0x00000000
        /*08e8*/ 	.word	0x000000f0
        /*08ec*/ 	.short	0x010a
        /*08ee*/ 	.byte	0xff
	.zero		1


	//   ....[128]....
        /*08f0*/ 	.word	0x00008d50
        /*08f4*/ 	.word	0x00000000
        /*08f8*/ 	.word	0x00000100
        /*08fc*/ 	.short	0x010a
        /*08fe*/ 	.byte	0xff
	.zero		1


	//   ....[129]....
        /*0900*/ 	.word	0x00008da0
        /*0904*/ 	.word	0x00000000
        /*0908*/ 	.word	0x000000f0
        /*090c*/ 	.short	0x010a
        /*090e*/ 	.byte	0xff
	.zero		1


	//   ....[130]....
        /*0910*/ 	.word	0x00008e00
        /*0914*/ 	.word	0x00000003
        /*0918*/ 	.word	0x00000130
        /*091c*/ 	.short	0x010a
        /*091e*/ 	.byte	0xff
	.zero		1


	//   ....[131]....
        /*0920*/ 	.word	0x00008e60
        /*0924*/ 	.word	0x00000000
        /*0928*/ 	.word	0x00000000
        /*092c*/ 	.short	0x010a
        /*092e*/ 	.byte	0xff
	.zero		1


	//   ....[132]....
        /*0930*/ 	.word	0x00008ec0
        /*0934*/ 	.word	0x00000000
        /*0938*/ 	.word	0x00000000
        /*093c*/ 	.short	0x010a
        /*093e*/ 	.byte	0xff
	.zero		1


	//   ....[133]....
        /*0940*/ 	.word	0x00008f20
        /*0944*/ 	.word	0x00000000
        /*0948*/ 	.word	0x00000000
        /*094c*/ 	.short	0x010a
        /*094e*/ 	.byte	0xff
	.zero		1


	//   ....[134]....
        /*0950*/ 	.word	0x00008f80
        /*0954*/ 	.word	0x00000000
        /*0958*/ 	.word	0x00000000
        /*095c*/ 	.short	0x010a
        /*095e*/ 	.byte	0xff
	.zero		1


	//   ....[135]....
        /*0960*/ 	.word	0x00008fe0
        /*0964*/ 	.word	0x00000000
        /*0968*/ 	.word	0x00000000
        /*096c*/ 	.short	0x010a
        /*096e*/ 	.byte	0xff
	.zero		1


	//   ....[136]....
        /*0970*/ 	.word	0x00009030
        /*0974*/ 	.word	0x00000000
        /*0978*/ 	.word	0x000000f0
        /*097c*/ 	.short	0x010a
        /*097e*/ 	.byte	0xff
	.zero		1


	//   ....[137]....
        /*0980*/ 	.word	0x00009090
        /*0984*/ 	.word	0x00000000
        /*0988*/ 	.word	0x000000e8
        /*098c*/ 	.short	0x010a
        /*098e*/ 	.byte	0xff
	.zero		1


	//   ....[138]....
        /*0990*/ 	.word	0x000090f0
        /*0994*/ 	.word	0x00000003
        /*0998*/ 	.word	0x000000d0
        /*099c*/ 	.short	0x010a
        /*099e*/ 	.byte	0xff
	.zero		1


	//   ....[139]....
        /*09a0*/ 	.word	0x00009150
        /*09a4*/ 	.word	0x00000003
        /*09a8*/ 	.word	0x000000d8
        /*09ac*/ 	.short	0x010a
        /*09ae*/ 	.byte	0xff
	.zero		1


	//   ....[140]....
        /*09b0*/ 	.word	0x000091b0
        /*09b4*/ 	.word	0x00000000
        /*09b8*/ 	.word	0x000000d0
        /*09bc*/ 	.short	0x010a
        /*09be*/ 	.byte	0xff
	.zero		1


	//   ....[141]....
        /*09c0*/ 	.word	0x00009200
        /*09c4*/ 	.word	0x00000000
        /*09c8*/ 	.word	0x000000f0
        /*09cc*/ 	.short	0x010a
        /*09ce*/ 	.byte	0xff
	.zero		1


	//   ....[142]....
        /*09d0*/ 	.word	0x00009250
        /*09d4*/ 	.word	0x00000003
        /*09d8*/ 	.word	0x000000c0
        /*09dc*/ 	.short	0x010a
        /*09de*/ 	.byte	0xff
	.zero		1


	//   ....[143]....
        /*09e0*/ 	.word	0x000092a0
        /*09e4*/ 	.word	0x000000cf
        /*09e8*/ 	.word	0x00000110
        /*09ec*/ 	.short	0x010a
        /*09ee*/ 	.byte	0xff
	.zero		1


	//   ....[144]....
        /*09f0*/ 	.word	0x000092f0
        /*09f4*/ 	.word	0x000000d2
        /*09f8*/ 	.word	0x000000c0
        /*09fc*/ 	.short	0x010a
        /*09fe*/ 	.byte	0xff
	.zero		1


	//----- nvinfo : EIATTR_NUM_MBARRIERS
	.align		4
.L_47:
        /*0a00*/ 	.byte	0x03, 0x38
        /*0a02*/ 	.short	0x002e


	//----- nvinfo : EIATTR_EXIT_INSTR_OFFSETS
	.align		4
        /*0a04*/ 	.byte	0x04, 0x1c
        /*0a06*/ 	.short	(.L_49 - .L_48)


	//   ....[0]....
.L_48:
        /*0a08*/ 	.word	0x00002a50


	//   ....[1]....
        /*0a0c*/ 	.word	0x00002f40


	//   ....[2]....
        /*0a10*/ 	.word	0x00002fa0


	//   ....[3]....
        /*0a14*/ 	.word	0x00003dc0


	//   ....[4]....
        /*0a18*/ 	.word	0x00004ad0


	//   ....[5]....
        /*0a1c*/ 	.word	0x00004b10


	//   ....[6]....
        /*0a20*/ 	.word	0x000086b0


	//----- nvinfo : EIATTR_MAX_THREADS
	.align		4
.L_49:
        /*0a24*/ 	.byte	0x04, 0x05
        /*0a26*/ 	.short	(.L_51 - .L_50)
.L_50:
        /*0a28*/ 	.word	0x00000100
        /*0a2c*/ 	.word	0x00000001
        /*0a30*/ 	.word	0x00000001


	//----- nvinfo : EIATTR_CRS_STACK_SIZE
	.align		4
.L_51:
        /*0a34*/ 	.byte	0x04, 0x1e
        /*0a36*/ 	.short	(.L_53 - .L_52)
.L_52:
        /*0a38*/ 	.word	0x00000000


	//----- nvinfo : EIATTR_CBANK_PARAM_SIZE
	.align		4
.L_53:
        /*0a3c*/ 	.byte	0x03, 0x19
        /*0a3e*/ 	.short	0x0800


	//----- nvinfo : EIATTR_PARAM_CBANK
	.align		4
        /*0a40*/ 	.byte	0x04, 0x0a
        /*0a42*/ 	.short	(.L_55 - .L_54)
	.align		4
.L_54:
        /*0a44*/ 	.word	index@(.nv.constant0._ZN7cutlass13device_kernelINS_4gemm6kernel13GemmUniversalIN4cute5tupleIJiiiiEEENS1_10collective13CollectiveMmaINS1_35MainloopSm100TmaUmmaWarpSpecializedILi12ELi2ELi4ENS5_IJNS4_1CILi1EEESB_SB_EEEEENS5_IJNSA_ILi128EEESE_NSA_ILi64EEEEEENS_12float_e4m3_tENS5_IJlSB_lEEESH_SI_NS4_8TiledMMAINS4_8MMA_AtomIJNS4_10MMA_TraitsINS4_19SM100_MMA_F8F6F4_SSEJSH_SH_fSE_SE_NS4_17integral_constantINS4_4UMMA5MajorELSP_0EEESQ_NSN_INSO_7ScaleInELSR_0EEESS_EEEEEENS4_6LayoutISC_NS5_IJNSA_ILi0EEESW_SW_EEEEENS5_IJNS4_10UnderscoreESZ_SZ_EEEEENS4_13SM90_TMA_LOADENS4_14ComposedLayoutINS4_7SwizzleILi2ELi4ELi3EEENS4_18smem_ptr_flag_bitsILi8EEENSV_INS5_IJNSA_ILi8EEESF_EEENS5_IJSF_SB_EEEEEEEvNS4_8identityES12_S1C_vS1D_EENS_8epilogue10collective18CollectiveEpilogueINS1F_23Sm100TmaWarpSpecializedILi2ELi2ELi64ELb0ELb0EEEJSG_NS5_IJNSV_ISE_SB_EENSV_ISF_SB_EEEEESH_SI_SH_SI_NS1F_6fusion15FusionCallbacksIS1J_NS1N_17LinearCombinationISH_fSH_fLNS_15FloatRoundStyleE2EEESG_S1M_JEEENS4_5SM1004TMEM4LOAD26SM100_TMEM_LOAD_32dp32b64xES12_S1C_NS4_39AutoVectorizingCopyWithAssumedAlignmentILi128EEENS4_14SM90_TMA_STOREES1C_S1Y_S1Y_EEEvvEEEEvNT_6ParamsE)
        /*0a48*/ 	.short	0x0380
        /*0a4a*/ 	.short	0x0800


	//----- nvinfo : EIATTR_SW_WAR
	.align		4
.L_55:
        /*0a4c*/ 	.byte	0x04, 0x36
        /*0a4e*/ 	.short	(.L_57 - .L_56)
.L_56:
        /*0a50*/ 	.word	0x00000008
.L_57:


//--------------------- .nv.callgraph             --------------------------
	.section	.nv.callgraph,"",@"SHT_CUDA_CALLGRAPH"
	.align	4
	.sectionentsize	8
	.align		4
        /*0000*/ 	.word	0x00000000
	.align		4
        /*0004*/ 	.word	0xffffffff
	.align		4
        /*0008*/ 	.word	index@(_ZN7cutlass13device_kernelINS_4gemm6kernel13GemmUniversalIN4cute5tupleIJiiiiEEENS1_10collective13CollectiveMmaINS1_35MainloopSm100TmaUmmaWarpSpecializedILi12ELi2ELi4ENS5_IJNS4_1CILi1EEESB_SB_EEEEENS5_IJNSA_ILi128EEESE_NSA_ILi64EEEEEENS_12float_e4m3_tENS5_IJlSB_lEEESH_SI_NS4_8TiledMMAINS4_8MMA_AtomIJNS4_10MMA_TraitsINS4_19SM100_MMA_F8F6F4_SSEJSH_SH_fSE_SE_NS4_17integral_constantINS4_4UMMA5MajorELSP_0EEESQ_NSN_INSO_7ScaleInELSR_0EEESS_EEEEEENS4_6LayoutISC_NS5_IJNSA_ILi0EEESW_SW_EEEEENS5_IJNS4_10UnderscoreESZ_SZ_EEEEENS4_13SM90_TMA_LOADENS4_14ComposedLayoutINS4_7SwizzleILi2ELi4ELi3EEENS4_18smem_ptr_flag_bitsILi8EEENSV_INS5_IJNSA_ILi8EEESF_EEENS5_IJSF_SB_EEEEEEEvNS4_8identityES12_S1C_vS1D_EENS_8epilogue10collective18CollectiveEpilogueINS1F_23Sm100TmaWarpSpecializedILi2ELi2ELi64ELb0ELb0EEEJSG_NS5_IJNSV_ISE_SB_EENSV_ISF_SB_EEEEESH_SI_SH_SI_NS1F_6fusion15FusionCallbacksIS1J_NS1N_17LinearCombinationISH_fSH_fLNS_15FloatRoundStyleE2EEESG_S1M_JEEENS4_5SM1004TMEM4LOAD26SM100_TMEM_LOAD_32dp32b64xES12_S1C_NS4_39AutoVectorizingCopyWithAssumedAlignmentILi128EEENS4_14SM90_TMA_STOREES1C_S1Y_S1Y_EEEvvEEEEvNT_6ParamsE)
	.align		4
        /*000c*/ 	.word	index@(__assertfail)
	.align		4
        /*0010*/ 	.word	0x00000000
	.align		4
        /*0014*/ 	.word	0xfffffffe
	.align		4
        /*0018*/ 	.word	0x00000000
	.align		4
        /*001c*/ 	.word	0xfffffffd
	.align		4
        /*0020*/ 	.word	0x00000000
	.align		4
        /*0024*/ 	.word	0xfffffffc


//--------------------- .nv.constant4             --------------------------
	.section	.nv.constant4,"a",@progbits
	.align	8
	.align		8
.nv.constant4:
        /*0000*/ 	.dword	__assertfail
	.align		8
        /*0008*/ 	.dword	__unnamed_1
	.align		8
        /*0010*/ 	.dword	__unnamed_2
	.align		8
        /*0018*/ 	.dword	_ZN40_INTERNAL_548f4d5a_4_k_cu_cca2efba_318244cuda3std3__45__cpo5beginE
	.align		8
        /*0020*/ 	.dword	_ZN40_INTERNAL_548f4d5a_4_k_cu_cca2efba_318244cuda3std3__45__cpo3endE
	.align		8
        /*0028*/ 	.dword	_ZN40_INTERNAL_548f4d5a_4_k_cu_cca2efba_318244cuda3std3__45__cpo6cbeginE
	.align		8
        /*0030*/ 	.dword	_ZN40_INTERNAL_548f4d5a_4_k_cu_cca2efba_318244cuda3std3__45__cpo4cendE
	.align		8
        /*0038*/ 	.dword	_ZN40_INTERNAL_548f4d5a_4_k_cu_cca2efba_318244cuda3std3__442_GLOBAL__N__548f4d5a_4_k_cu_cca2efba_318246ignoreE
	.align		8
        /*0040*/ 	.dword	_ZN40_INTERNAL_548f4d5a_4_k_cu_cca2efba_318244cuda3std3__419piecewise_constructE
	.align		8
        /*0048*/ 	.dword	_ZN40_INTERNAL_548f4d5a_4_k_cu_cca2efba_318244cuda3std3__48in_placeE
	.align		8
        /*0050*/ 	.dword	_ZN40_INTERNAL_548f4d5a_4_k_cu_cca2efba_318244cuda3std6ranges3__45__cpo4swapE
	.align		8
        /*0058*/ 	.dword	_ZN40_INTERNAL_548f4d5a_4_k_cu_cca2efba_318244cuda3std6ranges3__45__cpo9iter_moveE
	.align		8
        /*0060*/ 	.dword	_ZN40_INTERNAL_548f4d5a_4_k_cu_cca2efba_318244cute7productE
	.align		8
        /*0068*/ 	.dword	_ZN40_INTERNAL_548f4d5a_4_k_cu_cca2efba_318244cute1_E
	.align		8
        /*0070*/ 	.dword	$str$25
	.align		8
        /*0078*/ 	.dword	$str$26
	.align		8
        /*0080*/ 	.dword	$str$27
	.align		8
        /*0088*/ 	.dword	$str$28


//--------------------- .text._ZN7cutlass13device_kernelINS_4gemm6kernel13GemmUniversalIN4cute5tupleIJiiiiEEENS1_10collective13CollectiveMmaINS1_35MainloopSm100TmaUmmaWarpSpecializedILi12ELi2ELi4ENS5_IJNS4_1CILi1EEESB_SB_EEEEENS5_IJNSA_ILi128EEESE_NSA_ILi64EEEEEENS_12float_e4m3_tENS5_IJlSB_lEEESH_SI_NS4_8TiledMMAINS4_8MMA_AtomIJNS4_10MMA_TraitsINS4_19SM100_MMA_F8F6F4_SSEJSH_SH_fSE_SE_NS4_17integral_constantINS4_4UMMA5MajorELSP_0EEESQ_NSN_INSO_7ScaleInELSR_0EEESS_EEEEEENS4_6LayoutISC_NS5_IJNSA_ILi0EEESW_SW_EEEEENS5_IJNS4_10UnderscoreESZ_SZ_EEEEENS4_13SM90_TMA_LOADENS4_14ComposedLayoutINS4_7SwizzleILi2ELi4ELi3EEENS4_18smem_ptr_flag_bitsILi8EEENSV_INS5_IJNSA_ILi8EEESF_EEENS5_IJSF_SB_EEEEEEEvNS4_8identityES12_S1C_vS1D_EENS_8epilogue10collective18CollectiveEpilogueINS1F_23Sm100TmaWarpSpecializedILi2ELi2ELi64ELb0ELb0EEEJSG_NS5_IJNSV_ISE_SB_EENSV_ISF_SB_EEEEESH_SI_SH_SI_NS1F_6fusion15FusionCallbacksIS1J_NS1N_17LinearCombinationISH_fSH_fLNS_15FloatRoundStyleE2EEESG_S1M_JEEENS4_5SM1004TMEM4LOAD26SM100_TMEM_LOAD_32dp32b64xES12_S1C_NS4_39AutoVectorizingCopyWithAssumedAlignmentILi128EEENS4_14SM90_TMA_STOREES1C_S1Y_S1Y_EEEvvEEEEvNT_6ParamsE --------------------------
	.section	.text._ZN7cutlass13device_kernelINS_4gemm6kernel13GemmUniversalIN4cute5tupleIJiiiiEEENS1_10collective13CollectiveMmaINS1_35MainloopSm100TmaUmmaWarpSpecializedILi12ELi2ELi4ENS5_IJNS4_1CILi1EEESB_SB_EEEEENS5_IJNSA_ILi128EEESE_NSA_ILi64EEEEEENS_12float_e4m3_tENS5_IJlSB_lEEESH_SI_NS4_8TiledMMAINS4_8MMA_AtomIJNS4_10MMA_TraitsINS4_19SM100_MMA_F8F6F4_SSEJSH_SH_fSE_SE_NS4_17integral_constantINS4_4UMMA5MajorELSP_0EEESQ_NSN_INSO_7ScaleInELSR_0EEESS_EEEEEENS4_6LayoutISC_NS5_IJNSA_ILi0EEESW_SW_EEEEENS5_IJNS4_10UnderscoreESZ_SZ_EEEEENS4_13SM90_TMA_LOADENS4_14ComposedLayoutINS4_7SwizzleILi2ELi4ELi3EEENS4_18smem_ptr_flag_bitsILi8EEENSV_INS5_IJNSA_ILi8EEESF_EEENS5_IJSF_SB_EEEEEEEvNS4_8identityES12_S1C_vS1D_EENS_8epilogue10collective18CollectiveEpilogueINS1F_23Sm100TmaWarpSpecializedILi2ELi2ELi64ELb0ELb0EEEJSG_NS5_IJNSV_ISE_SB_EENSV_ISF_SB_EEEEESH_SI_SH_SI_NS1F_6fusion15FusionCallbacksIS1J_NS1N_17LinearCombinationISH_fSH_fLNS_15FloatRoundStyleE2EEESG_S1M_JEEENS4_5SM1004TMEM4LOAD26SM100_TMEM_LOAD_32dp32b64xES12_S1C_NS4_39AutoVectorizingCopyWithAssumedAlignmentILi128EEENS4_14SM90_TMA_STOREES1C_S1Y_S1Y_EEEvvEEEEvNT_6ParamsE,"ax",@progbits
	.align	128
.text._ZN7cutlass13device_kernelINS_4gemm6kernel13GemmUniversalIN4cute5tupleIJiiiiEEENS1_10collective13CollectiveMmaINS1_35MainloopSm100TmaUmmaWarpSpecializedILi12ELi2ELi4ENS5_IJNS4_1CILi1EEESB_SB_EEEEENS5_IJNSA_ILi128EEESE_NSA_ILi64EEEEEENS_12float_e4m3_tENS5_IJlSB_lEEESH_SI_NS4_8TiledMMAINS4_8MMA_AtomIJNS4_10MMA_TraitsINS4_19SM100_MMA_F8F6F4_SSEJSH_SH_fSE_SE_NS4_17integral_constantINS4_4UMMA5MajorELSP_0EEESQ_NSN_INSO_7ScaleInELSR_0EEESS_EEEEEENS4_6LayoutISC_NS5_IJNSA_ILi0EEESW_SW_EEEEENS5_IJNS4_10UnderscoreESZ_SZ_EEEEENS4_13SM90_TMA_LOADENS4_14ComposedLayoutINS4_7SwizzleILi2ELi4ELi3EEENS4_18smem_ptr_flag_bitsILi8EEENSV_INS5_IJNSA_ILi8EEESF_EEENS5_IJSF_SB_EEEEEEEvNS4_8identityES12_S1C_vS1D_EENS_8epilogue10collective18CollectiveEpilogueINS1F_23Sm100TmaWarpSpecializedILi2ELi2ELi64ELb0ELb0EEEJSG_NS5_IJNSV_ISE_SB_EENSV_ISF_SB_EEEEESH_SI_SH_SI_NS1F_6fusion15FusionCallbacksIS1J_NS1N_17LinearCombinationISH_fSH_fLNS_15FloatRoundStyleE2EEESG_S1M_JEEENS4_5SM1004TMEM4LOAD26SM100_TMEM_LOAD_32dp32b64xES12_S1C_NS4_39AutoVectorizingCopyWithAssumedAlignmentILi128EEENS4_14SM90_TMA_STOREES1C_S1Y_S1Y_EEEvvEEEEvNT_6ParamsE:
        .type           _ZN7cutlass13device_kernelINS_4gemm6kernel13GemmUniversalIN4cute5tupleIJiiiiEEENS1_10collective13CollectiveMmaINS1_35MainloopSm100TmaUmmaWarpSpecializedILi12ELi2ELi4ENS5_IJNS4_1CILi1EEESB_SB_EEEEENS5_IJNSA_ILi128EEESE_NSA_ILi64EEEEEENS_12float_e4m3_tENS5_IJlSB_lEEESH_SI_NS4_8TiledMMAINS4_8MMA_AtomIJNS4_10MMA_TraitsINS4_19SM100_MMA_F8F6F4_SSEJSH_SH_fSE_SE_NS4_17integral_constantINS4_4UMMA5MajorELSP_0EEESQ_NSN_INSO_7ScaleInELSR_0EEESS_EEEEEENS4_6LayoutISC_NS5_IJNSA_ILi0EEESW_SW_EEEEENS5_IJNS4_10UnderscoreESZ_SZ_EEEEENS4_13SM90_TMA_LOADENS4_14ComposedLayoutINS4_7SwizzleILi2ELi4ELi3EEENS4_18smem_ptr_flag_bitsILi8EEENSV_INS5_IJNSA_ILi8EEESF_EEENS5_IJSF_SB_EEEEEEEvNS4_8identityES12_S1C_vS1D_EENS_8epilogue10collective18CollectiveEpilogueINS1F_23Sm100TmaWarpSpecializedILi2ELi2ELi64ELb0ELb0EEEJSG_NS5_IJNSV_ISE_SB_EENSV_ISF_SB_EEEEESH_SI_SH_SI_NS1F_6fusion15FusionCallbacksIS1J_NS1N_17LinearCombinationISH_fSH_fLNS_15FloatRoundStyleE2EEESG_S1M_JEEENS4_5SM1004TMEM4LOAD26SM100_TMEM_LOAD_32dp32b64xES12_S1C_NS4_39AutoVectorizingCopyWithAssumedAlignmentILi128EEENS4_14SM90_TMA_STOREES1C_S1Y_S1Y_EEEvvEEEEvNT_6ParamsE,@function
        .size           _ZN7cutlass13device_kernelINS_4gemm6kernel13GemmUniversalIN4cute5tupleIJiiiiEEENS1_10collective13CollectiveMmaINS1_35MainloopSm100TmaUmmaWarpSpecializedILi12ELi2ELi4ENS5_IJNS4_1CILi1EEESB_SB_EEEEENS5_IJNSA_ILi128EEESE_NSA_ILi64EEEEEENS_12float_e4m3_tENS5_IJlSB_lEEESH_SI_NS4_8TiledMMAINS4_8MMA_AtomIJNS4_10MMA_TraitsINS4_19SM100_MMA_F8F6F4_SSEJSH_SH_fSE_SE_NS4_17integral_constantINS4_4UMMA5MajorELSP_0EEESQ_NSN_INSO_7ScaleInELSR_0EEESS_EEEEEENS4_6LayoutISC_NS5_IJNSA_ILi0EEESW_SW_EEEEENS5_IJNS4_10UnderscoreESZ_SZ_EEEEENS4_13SM90_TMA_LOADENS4_14ComposedLayoutINS4_7SwizzleILi2ELi4ELi3EEENS4_18smem_ptr_flag_bitsILi8EEENSV_INS5_IJNSA_ILi8EEESF_EEENS5_IJSF_SB_EEEEEEEvNS4_8identityES12_S1C_vS1D_EENS_8epilogue10collective18CollectiveEpilogueINS1F_23Sm100TmaWarpSpecializedILi2ELi2ELi64ELb0ELb0EEEJSG_NS5_IJNSV_ISE_SB_EENSV_ISF_SB_EEEEESH_SI_SH_SI_NS1F_6fusion15FusionCallbacksIS1J_NS1N_17LinearCombinationISH_fSH_fLNS_15FloatRoundStyleE2EEESG_S1M_JEEENS4_5SM1004TMEM4LOAD26SM100_TMEM_LOAD_32dp32b64xES12_S1C_NS4_39AutoVectorizingCopyWithAssumedAlignmentILi128EEENS4_14SM90_TMA_STOREES1C_S1Y_S1Y_EEEvvEEEEvNT_6ParamsE,(.L_x_168 - _ZN7cutlass13device_kernelINS_4gemm6kernel13GemmUniversalIN4cute5tupleIJiiiiEEENS1_10collective13CollectiveMmaINS1_35MainloopSm100TmaUmmaWarpSpecializedILi12ELi2ELi4ENS5_IJNS4_1CILi1EEESB_SB_EEEEENS5_IJNSA_ILi128EEESE_NSA_ILi64EEEEEENS_12float_e4m3_tENS5_IJlSB_lEEESH_SI_NS4_8TiledMMAINS4_8MMA_AtomIJNS4_10MMA_TraitsINS4_19SM100_MMA_F8F6F4_SSEJSH_SH_fSE_SE_NS4_17integral_constantINS4_4UMMA5MajorELSP_0EEESQ_NSN_INSO_7ScaleInELSR_0EEESS_EEEEEENS4_6LayoutISC_NS5_IJNSA_ILi0EEESW_SW_EEEEENS5_IJNS4_10UnderscoreESZ_SZ_EEEEENS4_13SM90_TMA_LOADENS4_14ComposedLayoutINS4_7SwizzleILi2ELi4ELi3EEENS4_18smem_ptr_flag_bitsILi8EEENSV_INS5_IJNSA_ILi8EEESF_EEENS5_IJSF_SB_EEEEEEEvNS4_8identityES12_S1C_vS1D_EENS_8epilogue10collective18CollectiveEpilogueINS1F_23Sm100TmaWarpSpecializedILi2ELi2ELi64ELb0ELb0EEEJSG_NS5_IJNSV_ISE_SB_EENSV_ISF_SB_EEEEESH_SI_SH_SI_NS1F_6fusion15FusionCallbacksIS1J_NS1N_17LinearCombinationISH_fSH_fLNS_15FloatRoundStyleE2EEESG_S1M_JEEENS4_5SM1004TMEM4LOAD26SM100_TMEM_LOAD_32dp32b64xES12_S1C_NS4_39AutoVectorizingCopyWithAssumedAlignmentILi128EEENS4_14SM90_TMA_STOREES1C_S1Y_S1Y_EEEvvEEEEvNT_6ParamsE)
        .other          _ZN7cutlass13device_kernelINS_4gemm6kernel13GemmUniversalIN4cute5tupleIJiiiiEEENS1_10collective13CollectiveMmaINS1_35MainloopSm100TmaUmmaWarpSpecializedILi12ELi2ELi4ENS5_IJNS4_1CILi1EEESB_SB_EEEEENS5_IJNSA_ILi128EEESE_NSA_ILi64EEEEEENS_12float_e4m3_tENS5_IJlSB_lEEESH_SI_NS4_8TiledMMAINS4_8MMA_AtomIJNS4_10MMA_TraitsINS4_19SM100_MMA_F8F6F4_SSEJSH_SH_fSE_SE_NS4_17integral_constantINS4_4UMMA5MajorELSP_0EEESQ_NSN_INSO_7ScaleInELSR_0EEESS_EEEEEENS4_6LayoutISC_NS5_IJNSA_ILi0EEESW_SW_EEEEENS5_IJNS4_10UnderscoreESZ_SZ_EEEEENS4_13SM90_TMA_LOADENS4_14ComposedLayoutINS4_7SwizzleILi2ELi4ELi3EEENS4_18smem_ptr_flag_bitsILi8EEENSV_INS5_IJNSA_ILi8EEESF_EEENS5_IJSF_SB_EEEEEEEvNS4_8identityES12_S1C_vS1D_EENS_8epilogue10collective18CollectiveEpilogueINS1F_23Sm100TmaWarpSpecializedILi2ELi2ELi64ELb0ELb0EEEJSG_NS5_IJNSV_ISE_SB_EENSV_ISF_SB_EEEEESH_SI_SH_SI_NS1F_6fusion15FusionCallbacksIS1J_NS1N_17LinearCombinationISH_fSH_fLNS_15FloatRoundStyleE2EEESG_S1M_JEEENS4_5SM1004TMEM4LOAD26SM100_TMEM_LOAD_32dp32b64xES12_S1C_NS4_39AutoVectorizingCopyWithAssumedAlignmentILi128EEENS4_14SM90_TMA_STOREES1C_S1Y_S1Y_EEEvvEEEEvNT_6ParamsE,@"STO_CUDA_ENTRY STV_DEFAULT"
_ZN7cutlass13device_kernelINS_4gemm6kernel13GemmUniversalIN4cute5tupleIJiiiiEEENS1_10collective13CollectiveMmaINS1_35MainloopSm100TmaUmmaWarpSpecializedILi12ELi2ELi4ENS5_IJNS4_1CILi1EEESB_SB_EEEEENS5_IJNSA_ILi128EEESE_NSA_ILi64EEEEEENS_12float_e4m3_tENS5_IJlSB_lEEESH_SI_NS4_8TiledMMAINS4_8MMA_AtomIJNS4_10MMA_TraitsINS4_19SM100_MMA_F8F6F4_SSEJSH_SH_fSE_SE_NS4_17integral_constantINS4_4UMMA5MajorELSP_0EEESQ_NSN_INSO_7ScaleInELSR_0EEESS_EEEEEENS4_6LayoutISC_NS5_IJNSA_ILi0EEESW_SW_EEEEENS5_IJNS4_10UnderscoreESZ_SZ_EEEEENS4_13SM90_TMA_LOADENS4_14ComposedLayoutINS4_7SwizzleILi2ELi4ELi3EEENS4_18smem_ptr_flag_bitsILi8EEENSV_INS5_IJNSA_ILi8EEESF_EEENS5_IJSF_SB_EEEEEEEvNS4_8identityES12_S1C_vS1D_EENS_8epilogue10collective18CollectiveEpilogueINS1F_23Sm100TmaWarpSpecializedILi2ELi2ELi64ELb0ELb0EEEJSG_NS5_IJNSV_ISE_SB_EENSV_ISF_SB_EEEEESH_SI_SH_SI_NS1F_6fusion15FusionCallbacksIS1J_NS1N_17LinearCombinationISH_fSH_fLNS_15FloatRoundStyleE2EEESG_S1M_JEEENS4_5SM1004TMEM4LOAD26SM100_TMEM_LOAD_32dp32b64xES12_S1C_NS4_39AutoVectorizingCopyWithAssumedAlignmentILi128EEENS4_14SM90_TMA_STOREES1C_S1Y_S1Y_EEEvvEEEEvNT_6ParamsE:
[----:B------:R-:W1:Y:S01]  /*0000*/  LDC R1, c[0x0][0x37c] ;  /* 0x0000df00ff017b82 */ /* 0x000e620000000800 */
[----:B------:R-:W2:Y:S01]  /*0010*/  S2R R189, SR_TID.X ;  /* 0x0000000000bd7919 */ /* 0x000ea20000002100 */
[----:B------:R-:W3:Y:S01]  /*0020*/  LDCU.64 UR4, c[0x0][0x890] ;  /* 0x00011200ff0477ac */ /* 0x000ee20008000a00 */
[----:B------:R-:W-:Y:S02]  /*0030*/  PRMT R171, RZ, 0x7610, R171 ;  /* 0x00007610ffab7816 */ /* 0x000fe400000000ab */
[----:B------:R-:W-:Y:S01]  /*0040*/  ELECT P5, URZ, PT ;  /* 0x0000000000ff782f */ /* 0x000fe200038a0000 */
[----:B------:R-:W4:Y:S01]  /*0050*/  LDCU.64 UR46, c[0x0][0x358] ;  /* 0x00006b00ff2e77ac */ /* 0x000f220008000a00 */
[----:B---3--:R-:W-:-:S04]  /*0060*/  UISETP.NE.U32.AND UP0, UPT, UR4, URZ, UPT ;  /* 0x000000ff0400728c */ /* 0x008fc8000bf05070 */
[----:B------:R-:W-:Y:S01]  /*0070*/  UISETP.NE.AND.EX UP0, UPT, UR5, URZ, UPT, UP0 ;  /* 0x000000ff0500728c */ /* 0x000fe2000bf05300 */
[----:B--2---:R-:W-:-:S05]  /*0080*/  SHF.R.U32.HI R173, RZ, 0x5, R189 ;  /* 0x00000005ffad7819 */ /* 0x004fca00000116bd */
[----:B------:R-:W2:Y:S02]  /*0090*/  SHFL.IDX PT, R0, R173, RZ, 0x1f ;  /* 0x00001fffad007589 */ /* 0x000ea400000e0000 */
[----:B--2---:R-:W-:Y:S01]  /*00a0*/  R2UR UR8, R0 ;  /* 0x00000000000872ca */ /* 0x004fe200000e0000 */
[----:B-1--4-:R-:W-:-:S14]  /*00b0*/  BRA.U UP0, `(.L_x_0) ;  /* 0x00000001002c7547 */ /* 0x012fdc000b800000 */
[----:B------:R-:W1:Y:S02]  /*00c0*/  LDCU.64 UR6, c[0x0][0x888] ;  /* 0x00011100ff0677ac */ /* 0x000e640008000a00 */
[----:B-1----:R-:W-:-:S04]  /*00d0*/  UISETP.NE.U32.AND UP0, UPT, UR6, URZ, UPT ;  /* 0x000000ff0600728c */ /* 0x002fc8000bf05070 */
[----:B------:R-:W-:-:S09]  /*00e0*/  UISETP.NE.AND.EX UP0, UPT, UR7, URZ, UPT, UP0 ;  /* 0x000000ff0700728c */ /* 0x000fd2000bf05300 */
[----:B------:R-:W-:Y:S05]  /*00f0*/  BRA.U !UP0, `(.L_x_1) ;  /* 0x0000000108107547 */ /* 0x000fea000b800000 */
[----:B------:R-:W1:Y:S02]  /*0100*/  LDC.64 R2, c[0x0][0x888] ;  /* 0x00022200ff027b82 */ /* 0x000e640000000a00 */
[----:B-1----:R1:W5:Y:S01]  /*0110*/  LDG.E R81, desc[UR46][R2.64] ;  /* 0x0000002e02517981 */ /* 0x002362000c1e1900 */
[----:B------:R-:W-:Y:S01]  /*0120*/  HFMA2 R171, -RZ, RZ, 0, 5.9604644775390625e-08 ;  /* 0x00000001ffab7431 */ /* 0x000fe200000001ff */
[----:B------:R-:W-:Y:S05]  /*0130*/  BRA `(.L_x_0) ;  /* 0x00000000000c7947 */ /* 0x000fea0003800000 */
.L_x_1:
[----:B------:R-:W1:Y:S01]  /*0140*/  LDCU UR6, c[0x0][0x880] ;  /* 0x00011000ff0677ac */ /* 0x000e620008000800 */
[----:B------:R-:W-:Y:S01]  /*0150*/  HFMA2 R171, -RZ, RZ, 0, 5.9604644775390625e-08 ;  /* 0x00000001ffab7431 */ /* 0x000fe200000001ff */
[----:B-1----:R-:W-:-:S07]  /*0160*/  MOV R81, UR6 ;  /* 0x0000000600517c02 */ /* 0x002fce0008000f00 */
.L_x_0:
[----:B------:R-:W2:Y:S02]  /*0170*/  LDCU.64 UR6, c[0x0][0x8b0] ;  /* 0x00011600ff0677ac */ /* 0x000ea40008000a00 */
[----:B--2---:R-:W-:-:S04]  /*0180*/  UISETP.NE.U32.AND UP0, UPT, UR6, URZ, UPT ;  /* 0x000000ff0600728c */ /* 0x004fc8000bf05070 */
[----:B------:R-:W-:-:S09]  /*0190*/  UISETP.NE.AND.EX UP0, UPT, UR7, URZ, UPT, UP0 ;  /* 0x000000ff0700728c */ /* 0x000fd2000bf05300 */
[----:B------:R-:W-:Y:S05]  /*01a0*/  BRA.U UP0, `(.L_x_2) ;  /* 0x0000000100247547 */ /* 0x000fea000b800000 */
[----:B------:R-:W2:Y:S02]  /*01b0*/  LDCU.64 UR6, c[0x0][0x8a8] ;  /* 0x00011500ff0677ac */ /* 0x000ea40008000a00 */
[----:B--2---:R-:W-:-:S04]  /*01c0*/  UISETP.NE.U32.AND UP0, UPT, UR6, URZ, UPT ;  /* 0x000000ff0600728c */ /* 0x004fc8000bf05070 */
[----:B------:R-:W-:-:S09]  /*01d0*/  UISETP.NE.AND.EX UP0, UPT, UR7, URZ, UPT, UP0 ;  /* 0x000000ff0700728c */ /* 0x000fd2000bf05300 */
[----:B------:R-:W-:Y:S05]  /*01e0*/  BRA.U !UP0, `(.L_x_3) ;  /* 0x00000001080c7547 */ /* 0x000fea000b800000 */
[----:B------:R-:W2:Y:S02]  /*01f0*/  LDC.64 R78, c[0x0][0x8a8] ;  /* 0x00022a00ff4e7b82 */ /* 0x000ea40000000a00 */
[----:B--2---:R2:W5:Y:S01]  /*0200*/  LDG.E R78, desc[UR46][R78.64] ;  /* 0x0000002e4e4e7981 */ /* 0x004562000c1e1900 */
[----:B------:R-:W-:Y:S05]  /*0210*/  BRA `(.L_x_2) ;  /* 0x0000000000087947 */ /* 0x000fea0003800000 */
.L_x_3:
[----:B------:R-:W2:Y:S02]  /*0220*/  LDCU UR6, c[0x0][0x8a0] ;  /* 0x00011400ff0677ac */ /* 0x000ea40008000800 */
[----:B--2---:R-:W-:Y:S02]  /*0230*/  MOV R78, UR6 ;  /* 0x00000006004e7c02 */ /* 0x004fe40008000f00 */
.L_x_2:
[----:B------:R-:W-:Y:S01]  /*0240*/  IMAD.U32 R0, RZ, RZ, UR8 ;  /* 0x00000008ff007e24 */ /* 0x000fe2000f8e00ff */
[----:B------:R-:W-:Y:S04]  /*0250*/  BSSY.RECONVERGENT B0, `(.L_x_4) ;  /* 0x000000c000007945 */ /* 0x000fe80003800200 */
[C---:B------:R-:W-:Y:S02]  /*0260*/  ISETP.NE.OR P1, PT, R0.reuse, 0x1, !P5 ;  /* 0x000000010000780c */ /* 0x040fe40006f25670 */
[----:B------:R-:W-:-:S11]  /*0270*/  ISETP.NE.OR P0, PT, R0, 0x3, !P5 ;  /* 0x000000030000780c */ /* 0x000fd60006f05670 */
[----:B------:R-:W-:Y:S05]  /*0280*/  @P1 BRA `(.L_x_5) ;  /* 0x0000000000201947 */ /* 0x000fea0003800000 */
[----:B------:R-:W3:Y:S02]  /*0290*/  LDCU.64 UR6, c[0x0][0x348] ;  /* 0x00006900ff0677ac */ /* 0x000ee40008000a00 */
[----:B---3--:R-:W-:Y:S02]  /*02a0*/  UIADD3 UR10, UP1, UPT, UR6, 0x80, URZ ;  /* 0x00000080060a7890 */ /* 0x008fe4000ff3e0ff */
[----:B------:R-:W-:Y:S02]  /*02b0*/  UIADD3 UR6, UP0, UPT, UR6, 0x180, URZ ;  /* 0x0000018006067890 */ /* 0x000fe4000ff1e0ff */
[----:B------:R-:W-:Y:S02]  /*02c0*/  UIADD3.X UR11, UPT, UPT, URZ, UR7, URZ, UP1, !UPT ;  /* 0x00000007ff0b7290 */ /* 0x000fe40008ffe4ff */
[----:B------:R-:W-:-:S07]  /*02d0*/  UIADD3.X UR7, UPT, UPT, URZ, UR7, URZ, UP0, !UPT ;  /* 0x00000007ff077290 */ /* 0x000fce00087fe4ff */
[----:B------:R3:W-:Y:S02]  /*02e0*/  UTMACCTL.PF [UR10] ;  /* 0x000000000a0079b9 */ /* 0x0007e40008040000 */
[----:B------:R3:W-:Y:S02]  /*02f0*/  UTMACCTL.PF [UR6] ;  /* 0x00000000060079b9 */ /* 0x0007e40008040000 */
[----:B---3--:R-:W-:Y:S01]  /*0300*/  NOP ;  /* 0x0000000000007918 */ /* 0x008fe20000000000 */
.L_x_5:
[----:B------:R-:W-:Y:S05]  /*0310*/  BSYNC.RECONVERGENT B0 ;  /* 0x0000000000007941 */ /* 0x000fea0003800200 */
.L_x_4:
[----:B------:R-:W-:Y:S04]  /*0320*/  BSSY.RECONVERGENT B0, `(.L_x_6) ;  /* 0x000000a000007945 */ /* 0x000fe80003800200 */
        /* <DEDUP_REMOVED lines=9> */
.L_x_7:
[----:B------:R-:W-:Y:S05]  /*03c0*/  BSYNC.RECONVERGENT B0 ;  /* 0x0000000000007941 */ /* 0x000fea0003800200 */
.L_x_6:
[----:B------:R-:W3:Y:S01]  /*03d0*/  LDCU.64 UR6, c[0x0][0x888] ;  /* 0x00011100ff0677ac */ /* 0x000ee20008000a00 */
[----:B------:R-:W-:Y:S02]  /*03e0*/  UISETP.EQ.U32.AND UP1, UPT, UR4, URZ, UPT ;  /* 0x000000ff0400728c */ /* 0x000fe4000bf22070 */
[----:B------:R-:W-:Y:S02]  /*03f0*/  UPLOP3.LUT UP2, UPT, UPT, UPT, UPT, 0x80, 0x8 ;  /* 0x000000000008789c */ /* 0x000fe40003f4f070 */
[----:B---3--:R-:W-:-:S04]  /*0400*/  UISETP.NE.U32.AND UP0, UPT, UR6, URZ, UPT ;  /* 0x000000ff0600728c */ /* 0x008fc8000bf05070 */
[----:B------:R-:W-:-:S04]  /*0410*/  UISETP.NE.AND.EX UP0, UPT, UR7, URZ, UPT, UP0 ;  /* 0x000000ff0700728c */ /* 0x000fc8000bf05300 */
[----:B------:R-:W-:-:S04]  /*0420*/  UISETP.EQ.OR.EX UP3, UPT, UR5, URZ, !UP0, UP1 ;  /* 0x000000ff0500728c */ /* 0x000fc8000c762710 */
[----:B------:R-:W-:-:S05]  /*0430*/  UP2UR UR50, UPR, URZ, 0x8 ;  /* 0x00000008ff327883 */ /* 0x000fca0008000000 */
[----:B------:R-:W-:Y:S07]  /*0440*/  BRA.U !UP3, `(.L_x_8) ;  /* 0x000000010b207547 */ /* 0x000fee000b800000 */
[----:B------:R-:W-:Y:S01]  /*0450*/  UISETP.NE.U32.AND UP2, UPT, UR4, URZ, UPT ;  /* 0x000000ff0400728c */ /* 0x000fe2000bf45070 */
[----:B-----5:R-:W-:Y:S01]  /*0460*/  FSETP.NEU.AND P0, PT, R81, RZ, PT ;  /* 0x000000ff5100720b */ /* 0x020fe20003f0d000 */
[----:B------:R-:W-:Y:S02]  /*0470*/  USEL UR4, URZ, 0xffffffff, UP0 ;  /* 0xffffffffff047887 */ /* 0x000fe40008000000 */
[----:B------:R-:W-:-:S10]  /*0480*/  UISETP.NE.AND.EX UP2, UPT, UR5, URZ, UPT, UP2 ;  /* 0x000000ff0500728c */ /* 0x000fd4000bf45320 */
[----:B------:R-:W-:Y:S01]  /*0490*/  VOTEU.ANY UP1, P0 ;  /* 0x0000000000ff7886 */ /* 0x000fe20000020100 */
[----:B------:R-:W-:-:S04]  /*04a0*/  @!UP2 USEL UR4, URZ, 0xffffffff, UP1 ;  /* 0xffffffffff04a887 */ /* 0x000fc80008800000 */
[----:B------:R-:W-:-:S04]  /*04b0*/  ULOP3.LUT UR4, UR4, 0x1, URZ, 0xc0, !UPT ;  /* 0x0000000104047892 */ /* 0x000fc8000f8ec0ff */
[----:B------:R-:W-:-:S11]  /*04c0*/  UISETP.NE.U32.AND UP2, UPT, UR4, 0x1, UPT ;  /* 0x000000010400788c */ /* 0x000fd6000bf45070 */
.L_x_8:
[----:B-1----:R-:W1:Y:S01]  /*04d0*/  SHFL.IDX PT, R2, R173, RZ, 0x1f ;  /* 0x00001fffad027589 */ /* 0x002e6200000e0000 */
[----:B------:R-:W-:-:S04]  /*04e0*/  UISETP.NE.AND UP1, UPT, UR8, 0x2, UPT ;  /* 0x000000020800788c */ /* 0x000fc8000bf25270 */
[----:B------:R-:W-:Y:S01]  /*04f0*/  USEL UR6, URZ, 0x1, UP1 ;  /* 0x00000001ff067887 */ /* 0x000fe20008800000 */
[----:B-1----:R-:W-:-:S13]  /*0500*/  ISETP.NE.AND P0, PT, R2, RZ, PT ;  /* 0x000000ff0200720c */ /* 0x002fda0003f05270 */
[----:B------:R-:W-:Y:S05]  /*0510*/  @P0 BRA `(.L_x_9) ;  /* 0x0000000000940947 */ /* 0x000fea0003800000 */
[----:B------:R-:W-:Y:S01]  /*0520*/  ELECT P0, URZ, PT ;  /* 0x0000000000ff782f */ /* 0x000fe20003800000 */
[----:B------:R-:W-:-:S12]  /*0530*/  BSSY.RECONVERGENT B0, `(.L_x_9) ;  /* 0x0000023000007945 */ /* 0x000fd80003800200 */
[----:B------:R-:W-:Y:S05]  /*0540*/  @!P0 BRA `(.L_x_10) ;  /* 0x0000000000848947 */ /* 0x000fea0003800000 */
[----:B------:R-:W1:Y:S01]  /*0550*/  S2UR UR5, SR_CgaCtaId ;  /* 0x00000000000579c3 */ /* 0x000e620000008800 */
[----:B------:R-:W-:Y:S01]  /*0560*/  UMOV UR7, 0x400 ;  /* 0x0000040000077882 */ /* 0x000fe20000000000 */
[----:B------:R-:W-:Y:S02]  /*0570*/  UMOV UR4, 0x1 ;  /* 0x0000000100047882 */ /* 0x000fe40000000000 */
[----:B------:R-:W-:-:S04]  /*0580*/  UIADD3 UR10, UPT, UPT, -UR4, 0x100000, URZ ;  /* 0x00100000040a7890 */ /* 0x000fc8000fffe1ff */
[----:B------:R-:W-:Y:S02]  /*0590*/  USHF.L.U32 UR11, UR10, 0xb, URZ ;  /* 0x0000000b0a0b7899 */ /* 0x000fe400080006ff */
[----:B------:R-:W-:Y:S02]  /*05a0*/  USHF.L.U32 UR10, UR10, 0x1, URZ ;  /* 0x000000010a0a7899 */ /* 0x000fe400080006ff */
[----:B-1----:R-:W-:Y:S01]  /*05b0*/  ULEA UR5, UR5, UR7, 0x18 ;  /* 0x0000000705057291 */ /* 0x002fe2000f8ec0ff */
[----:B------:R-:W1:Y:S11]  /*05c0*/  FENCE.VIEW.ASYNC.S ;  /* 0x00000000000073c6 */ /* 0x000e760000000000 */
[----:B-1----:R1:W3:Y:S01]  /*05d0*/  SYNCS.EXCH.64 URZ, [UR5], UR10 ;  /* 0x0000000a05ff75b2 */ /* 0x0022e20008000100 */
[----:B------:R1:W4:Y:S01]  /*05e0*/  SYNCS.EXCH.64 URZ, [UR5+0x60], UR10 ;  /* 0x0000600a05ff75b2 */ /* 0x0003220008000100 */
[----:B------:R1:W1:Y:S01]  /*05f0*/  SYNCS.EXCH.64 URZ, [UR5+0x8], UR10 ;  /* 0x0000080a05ff75b2 */ /* 0x0002620008000100 */
        /* <DEDUP_REMOVED lines=21> */
[----:B---3--:R-:W-:Y:S01]  /*0750*/  NOP ;  /* 0x0000000000007918 */ /* 0x008fe20000000000 */
.L_x_10:
[----:B-1----:R-:W-:Y:S05]  /*0760*/  BSYNC.RECONVERGENT B0 ;  /* 0x0000000000007941 */ /* 0x002fea0003800200 */
.L_x_9:
[----:B------:R-:W1:Y:S01]  /*0770*/  SHFL.IDX PT, R2, R173, RZ, 0x1f ;  /* 0x00001fffad027589 */ /* 0x000e6200000e0000 */
[----:B------:R-:W-:Y:S01]  /*0780*/  NOP ;  /* 0x0000000000007918 */ /* 0x000fe20000000000 */
[----:B-1----:R-:W-:-:S13]  /*0790*/  ISETP.NE.AND P0, PT, R2, 0x1, PT ;  /* 0x000000010200780c */ /* 0x002fda0003f05270 */
[----:B------:R-:W-:Y:S05]  /*07a0*/  @P0 BRA `(.L_x_11) ;  /* 0x0000000000480947 */ /* 0x000fea0003800000 */
[----:B------:R-:W1:Y:S01]  /*07b0*/  S2UR UR7, SR_CgaCtaId ;  /* 0x00000000000779c3 */ /* 0x000e620000008800 */
[----:B------:R-:W-:Y:S01]  /*07c0*/  UMOV UR9, 0x400 ;  /* 0x0000040000097882 */ /* 0x000fe20000000000 */
[----:B------:R-:W-:Y:S01]  /*07d0*/  UMOV UR5, 0x20 ;  /* 0x0000002000057882 */ /* 0x000fe20000000000 */
[----:B------:R-:W-:Y:S01]  /*07e0*/  UMOV UR4, 0x80 ;  /* 0x0000008000047882 */ /* 0x000fe20000000000 */
[----:B------:R-:W-:-:S04]  /*07f0*/  UIADD3 UR10, UPT, UPT, -UR5, 0x100000, URZ ;  /* 0x00100000050a7890 */ /* 0x000fc8000fffe1ff */
[----:B------:R-:W-:Y:S02]  /*0800*/  USHF.L.U32 UR11, UR10, 0xb, URZ ;  /* 0x0000000b0a0b7899 */ /* 0x000fe400080006ff */
[----:B------:R-:W-:Y:S02]  /*0810*/  USHF.L.U32 UR10, UR10, 0x1, URZ ;  /* 0x000000010a0a7899 */ /* 0x000fe400080006ff */
[----:B------:R-:W-:-:S04]  /*0820*/  UIADD3 UR4, UPT, UPT, -UR4, 0x100000, URZ ;  /* 0x0010000004047890 */ /* 0x000fc8000fffe1ff */
[----:B------:R-:W-:Y:S02]  /*0830*/  USHF.L.U32 UR5, UR4, 0xb, URZ ;  /* 0x0000000b04057899 */ /* 0x000fe400080006ff */
[----:B------:R-:W-:Y:S01]  /*0840*/  USHF.L.U32 UR4, UR4, 0x1, URZ ;  /* 0x0000000104047899 */ /* 0x000fe200080006ff */
[----:B------:R-:W-:Y:S01]  /*0850*/  ELECT P0, URZ, PT ;  /* 0x0000000000ff782f */ /* 0x000fe20003800000 */
[----:B-1----:R-:W-:Y:S01]  /*0860*/  ULEA UR7, UR7, UR9, 0x18 ;  /* 0x0000000907077291 */ /* 0x002fe2000f8ec0ff */
[----:B------:R-:W1:Y:S11]  /*0870*/  FENCE.VIEW.ASYNC.S ;  /* 0x00000000000073c6 */ /* 0x000e760000000000 */
[----:B-1----:R1:W3:Y:S01]  /*0880*/  SYNCS.EXCH.64 URZ, [UR7+0xc0], UR10 ;  /* 0x0000c00a07ff75b2 */ /* 0x0022e20008000100 */
[----:B------:R1:W1:Y:S01]  /*0890*/  SYNCS.EXCH.64 URZ, [UR7+0xd0], UR4 ;  /* 0x0000d00407ff75b2 */ /* 0x0002620008000100 */
[----:B------:R1:W1:Y:S01]  /*08a0*/  SYNCS.EXCH.64 URZ, [UR7+0xc8], UR10 ;  /* 0x0000c80a07ff75b2 */ /* 0x0002620008000100 */
[----:B------:R1:W1:Y:S01]  /*08b0*/  SYNCS.EXCH.64 URZ, [UR7+0xd8], UR4 ;  /* 0x0000d80407ff75b2 */ /* 0x0002620008000100 */
[----:B------:R-:W-:Y:S01]  /*08c0*/  NOP ;  /* 0x0000000000007918 */ /* 0x000fe20000000000 */
.L_x_11:
[----:B------:R-:W2:Y:S01]  /*08d0*/  SHFL.IDX PT, R2, R173, RZ, 0x1f ;  /* 0x00001fffad027589 */ /* 0x000ea200000e0000 */
[----:B------:R-:W-:Y:S01]  /*08e0*/  NOP ;  /* 0x0000000000007918 */ /* 0x000fe20000000000 */
[----:B--2---:R-:W-:-:S13]  /*08f0*/  ISETP.NE.AND P0, PT, R2, 0x3, PT ;  /* 0x000000030200780c */ /* 0x004fda0003f05270 */
[----:B------:R-:W-:Y:S05]  /*0900*/  @P0 BRA `(.L_x_12) ;  /* 0x0000000000300947 */ /* 0x000fea0003800000 */
[----:B-1----:R-:W1:Y:S01]  /*0910*/  S2UR UR5, SR_CgaCtaId ;  /* 0x00000000000579c3 */ /* 0x002e620000008800 */
[----:B------:R-:W-:Y:S01]  /*0920*/  UMOV UR7, 0x400 ;  /* 0x0000040000077882 */ /* 0x000fe20000000000 */
[----:B------:R-:W-:Y:S01]  /*0930*/  UMOV UR4, 0x20 ;  /* 0x0000002000047882 */ /* 0x000fe20000000000 */
[----:B------:R-:W-:Y:S01]  /*0940*/  ELECT P0, URZ, PT ;  /* 0x0000000000ff782f */ /* 0x000fe20003800000 */
[----:B------:R-:W-:-:S04]  /*0950*/  UIADD3 UR10, UPT, UPT, -UR4, 0x100000, URZ ;  /* 0x00100000040a7890 */ /* 0x000fc8000fffe1ff */
[----:B------:R-:W-:Y:S02]  /*0960*/  USHF.L.U32 UR11, UR10, 0xb, URZ ;  /* 0x0000000b0a0b7899 */ /* 0x000fe400080006ff */
[----:B------:R-:W-:Y:S02]  /*0970*/  USHF.L.U32 UR10, UR10, 0x1, URZ ;  /* 0x000000010a0a7899 */ /* 0x000fe400080006ff */
[----:B-1----:R-:W-:Y:S01]  /*0980*/  ULEA UR5, UR5, UR7, 0x18 ;  /* 0x0000000705057291 */ /* 0x002fe2000f8ec0ff */
[----:B------:R-:W1:Y:S11]  /*0990*/  FENCE.VIEW.ASYNC.S ;  /* 0x00000000000073c6 */ /* 0x000e760000000000 */
[----:B-1----:R2:W1:Y:S01]  /*09a0*/  SYNCS.EXCH.64 URZ, [UR5+0xe0], UR10 ;  /* 0x0000e00a05ff75b2 */ /* 0x0024620008000100 */
[----:B------:R2:W1:Y:S02]  /*09b0*/  SYNCS.EXCH.64 URZ, [UR5+0xe8], UR10 ;  /* 0x0000e80a05ff75b2 */ /* 0x0004640008000100 */
[----:B--2---:R-:W-:Y:S01]  /*09c0*/  NOP ;  /* 0x0000000000007918 */ /* 0x004fe20000000000 */
.L_x_12:
[----:B------:R-:W2:Y:S01]  /*09d0*/  SHFL.IDX PT, R2, R173, RZ, 0x1f ;  /* 0x00001fffad027589 */ /* 0x000ea200000e0000 */
[----:B------:R-:W-:Y:S01]  /*09e0*/  NOP ;  /* 0x0000000000007918 */ /* 0x000fe20000000000 */
[----:B--2---:R-:W-:-:S13]  /*09f0*/  ISETP.NE.AND P0, PT, R2, 0x4, PT ;  /* 0x000000040200780c */ /* 0x004fda0003f05270 */
[----:B------:R-:W-:Y:S05]  /*0a00*/  @P0 BRA `(.L_x_13) ;  /* 0x00000000004c0947 */ /* 0x000fea0003800000 */
[----:B-1----:R-:W1:Y:S01]  /*0a10*/  S2UR UR5, SR_CgaCtaId ;  /* 0x00000000000579c3 */ /* 0x002e620000008800 */
[----:B------:R-:W-:Y:S01]  /*0a20*/  UMOV UR9, 0x100 ;  /* 0x0000010000097882 */ /* 0x000fe20000000000 */
[----:B------:R-:W-:Y:S01]  /*0a30*/  UMOV UR7, 0x400 ;  /* 0x0000040000077882 */ /* 0x000fe20000000000 */
[----:B------:R-:W-:Y:S01]  /*0a40*/  USEL UR9, UR9, 0xe0, UP2 ;  /* 0x000000e009097887 */ /* 0x000fe20009000000 */
[----:B------:R-:W-:Y:S01]  /*0a50*/  UMOV UR4, 0x1 ;  /* 0x0000000100047882 */ /* 0x000fe20000000000 */
[----:B------:R-:W-:Y:S01]  /*0a60*/  ELECT P0, URZ, PT ;  /* 0x0000000000ff782f */ /* 0x000fe20003800000 */
[----:B------:R-:W-:-:S04]  /*0a70*/  UIADD3 UR10, UPT, UPT, -UR4, 0x100000, URZ ;  /* 0x00100000040a7890 */ /* 0x000fc8000fffe1ff */
[----:B------:R-:W-:Y:S02]  /*0a80*/  USHF.L.U32 UR11, UR10, 0xb, URZ ;  /* 0x0000000b0a0b7899 */ /* 0x000fe400080006ff */
[----:B------:R-:W-:Y:S02]  /*0a90*/  USHF.L.U32 UR10, UR10, 0x1, URZ ;  /* 0x000000010a0a7899 */ /* 0x000fe400080006ff */
[----:B------:R-:W-:-:S04]  /*0aa0*/  UIADD3 UR12, UPT, UPT, -UR9, 0x100000, URZ ;  /* 0x00100000090c7890 */ /* 0x000fc8000fffe1ff */
[----:B------:R-:W-:Y:S02]  /*0ab0*/  USHF.L.U32 UR13, UR12, 0xb, URZ ;  /* 0x0000000b0c0d7899 */ /* 0x000fe400080006ff */
[----:B------:R-:W-:Y:S02]  /*0ac0*/  USHF.L.U32 UR12, UR12, 0x1, URZ ;  /* 0x000000010c0c7899 */ /* 0x000fe400080006ff */
[----:B-1----:R-:W-:Y:S01]  /*0ad0*/  ULEA UR5, UR5, UR7, 0x18 ;  /* 0x0000000705057291 */ /* 0x002fe2000f8ec0ff */
[----:B------:R-:W1:Y:S11]  /*0ae0*/  FENCE.VIEW.ASYNC.S ;  /* 0x00000000000073c6 */ /* 0x000e760000000000 */
[----:B-1----:R2:W1:Y:S01]  /*0af0*/  SYNCS.EXCH.64 URZ, [UR5+0xf0], UR10 ;  /* 0x0000f00a05ff75b2 */ /* 0x0024620008000100 */
[----:B------:R2:W1:Y:S01]  /*0b00*/  SYNCS.EXCH.64 URZ, [UR5+0x100], UR12 ;  /* 0x0001000c05ff75b2 */ /* 0x0004620008000100 */
[----:B------:R2:W1:Y:S01]  /*0b10*/  SYNCS.EXCH.64 URZ, [UR5+0xf8], UR10 ;  /* 0x0000f80a05ff75b2 */ /* 0x0004620008000100 */
[----:B------:R2:W1:Y:S02]  /*0b20*/  SYNCS.EXCH.64 URZ, [UR5+0x108], UR12 ;  /* 0x0001080c05ff75b2 */ /* 0x0004640008000100 */
[----:B--2---:R-:W-:Y:S01]  /*0b30*/  NOP ;  /* 0x0000000000007918 */ /* 0x004fe20000000000 */
.L_x_13:
[----:B------:R-:W2:Y:S01]  /*0b40*/  SHFL.IDX PT, R2, R173, RZ, 0x1f ;  /* 0x00001fffad027589 */ /* 0x000ea200000e0000 */
[----:B------:R-:W-:Y:S01]  /*0b50*/  NOP ;  /* 0x0000000000007918 */ /* 0x000fe20000000000 */
[----:B--2---:R-:W-:-:S13]  /*0b60*/  ISETP.NE.AND P0, PT, R2, 0x5, PT ;  /* 0x000000050200780c */ /* 0x004fda0003f05270 */
[----:B------:R-:W-:Y:S05]  /*0b70*/  @P0 BRA `(.L_x_14) ;  /* 0x0000000000580947 */ /* 0x000fea0003800000 */
[----:B-1----:R-:W1:Y:S01]  /*0b80*/  S2UR UR7, SR_CgaCtaId ;  /* 0x00000000000779c3 */ /* 0x002e620000008800 */
        /* <DEDUP_REMOVED lines=12> */
[----:B-1----:R2:W1:Y:S01]  /*0c50*/  SYNCS.EXCH.64 URZ, [UR7+0x110], UR10 ;  /* 0x0001100a07ff75b2 */ /* 0x0024620008000100 */
[----:B------:R2:W1:Y:S01]  /*0c60*/  SYNCS.EXCH.64 URZ, [UR7+0x130], UR4 ;  /* 0x0001300407ff75b2 */ /* 0x0004620008000100 */
[----:B------:R2:W1:Y:S01]  /*0c70*/  SYNCS.EXCH.64 URZ, [UR7+0x118], UR10 ;  /* 0x0001180a07ff75b2 */ /* 0x0004620008000100 */
[----:B------:R2:W1:Y:S01]  /*0c80*/  SYNCS.EXCH.64 URZ, [UR7+0x138], UR4 ;  /* 0x0001380407ff75b2 */ /* 0x0004620008000100 */
[----:B------:R2:W1:Y:S01]  /*0c90*/  SYNCS.EXCH.64 URZ, [UR7+0x120], UR10 ;  /* 0x0001200a07ff75b2 */ /* 0x0004620008000100 */
[----:B------:R2:W1:Y:S01]  /*0ca0*/  SYNCS.EXCH.64 URZ, [UR7+0x140], UR4 ;  /* 0x0001400407ff75b2 */ /* 0x0004620008000100 */
[----:B------:R2:W1:Y:S01]  /*0cb0*/  SYNCS.EXCH.64 URZ, [UR7+0x128], UR10 ;  /* 0x0001280a07ff75b2 */ /* 0x0004620008000100 */
[----:B------:R2:W1:Y:S02]  /*0cc0*/  SYNCS.EXCH.64 URZ, [UR7+0x148], UR4 ;  /* 0x0001480407ff75b2 */ /* 0x0004640008000100 */
[----:B--2---:R-:W-:Y:S01]  /*0cd0*/  NOP ;  /* 0x0000000000007918 */ /* 0x004fe20000000000 */
.L_x_14:
        /* <DEDUP_REMOVED lines=18> */
.L_x_15:
[----:B-1----:R-:W1:Y:S01]  /*0e00*/  S2UR UR5, SR_CTAID.X ;  /* 0x00000000000579c3 */ /* 0x002e620000002500 */
[----:B------:R-:W-:-:S05]  /*0e10*/  CS2R.32 R170, SR_CgaSize ;  /* 0x0000000000aa7805 */ /* 0x000fca0000008a00 */
[----:B------:R-:W-:-:S05]  /*0e20*/  IMAD R170, R170, -0xa0, RZ ;  /* 0xffffff60aaaa7824 */ /* 0x000fca00078e02ff */
[----:B------:R-:W-:-:S14]  /*0e30*/  R2UR UR9, R170 ;  /* 0x00000000aa0972ca */ /* 0x000fdc00000e0000 */
[----:B------:R-:W2:Y:S01]  /*0e40*/  LDCU UR9, c[0x0][UR9+0x2b0] ;  /* 0x00005600090977ac */ /* 0x000ea20008000800 */
[----:B------:R-:W-:Y:S01]  /*0e50*/  NOP ;  /* 0x0000000000007918 */ /* 0x000fe20000000000 */
[----:B------:R-:W-:-:S05]  /*0e60*/  CS2R.32 R170, SR_CgaSize ;  /* 0x0000000000aa7805 */ /* 0x000fca0000008a00 */
[----:B------:R-:W-:-:S05]  /*0e70*/  IMAD R170, R170, -0xa0, RZ ;  /* 0xffffff60aaaa7824 */ /* 0x000fca00078e02ff */
[----:B------:R-:W-:-:S14]  /*0e80*/  R2UR UR7, R170 ;  /* 0x00000000aa0772ca */ /* 0x000fdc00000e0000 */
[----:B------:R-:W3:Y:S01]  /*0e90*/  LDCU UR7, c[0x0][UR7+0x2b4] ;  /* 0x00005680070777ac */ /* 0x000ee20008000800 */
[----:B------:R-:W4:Y:S08]  /*0ea0*/  S2UR UR4, SR_CTAID.Y ;  /* 0x00000000000479c3 */ /* 0x000f300000002600 */
[----:B------:R-:W3:Y:S01]  /*0eb0*/  LDC R9, c[0x0][0xb24] ;  /* 0x0002c900ff097b82 */ /* 0x000ee20000000800 */
[----:B-1----:R-:W-:-:S02]  /*0ec0*/  I2FP.F32.U32 R5, UR5 ;  /* 0x0000000500057c45 */ /* 0x002fc40008201000 */
[----:B------:R-:W-:-:S05]  /*0ed0*/  CS2R.32 R3, SR_CgaSize ;  /* 0x0000000000037805 */ /* 0x000fca0000008a00 */
[----:B------:R-:W-:-:S06]  /*0ee0*/  IMAD R3, R3, -0xa0, RZ ;  /* 0xffffff6003037824 */ /* 0x000fcc00078e02ff */
[----:B------:R-:W1:Y:S01]  /*0ef0*/  LDC R3, c[0x0][R3+0x2a0] ;  /* 0x0000a80003037b82 */ /* 0x000e620000000800 */
[----:B------:R-:W-:Y:S01]  /*0f00*/  MOV R21, UR5 ;  /* 0x0000000500157c02 */ /* 0x000fe20008000f00 */
[----:B--2---:R-:W-:Y:S01]  /*0f10*/  FMUL R5, R5, UR9 ;  /* 0x0000000905057c20 */ /* 0x004fe20008400000 */
[----:B----4-:R-:W-:Y:S02]  /*0f20*/  I2FP.F32.U32 R4, UR4 ;  /* 0x0000000400047c45 */ /* 0x010fe40008201000 */
[----:B------:R-:W-:-:S05]  /*0f30*/  CS2R.32 R2, SR_CgaSize ;  /* 0x0000000000027805 */ /* 0x000fca0000008a00 */
[----:B------:R-:W-:-:S06]  /*0f40*/  IMAD R2, R2, -0xa0, RZ ;  /* 0xffffff6002027824 */ /* 0x000fcc00078e02ff */
[----:B------:R-:W2:Y:S01]  /*0f50*/  LDC R2, c[0x0][R2+0x2a4] ;  /* 0x0000a90002027b82 */ /* 0x000ea20000000800 */
[----:B------:R-:W4:Y:S01]  /*0f60*/  F2I.U32.TRUNC.NTZ R170, R5 ;  /* 0x0000000500aa7305 */ /* 0x000f22000020f000 */
[----:B------:R-:W-:Y:S01]  /*0f70*/  MOV R20, UR4 ;  /* 0x0000000400147c02 */ /* 0x000fe20008000f00 */
[----:B---3--:R-:W-:-:S05]  /*0f80*/  FMUL R4, R4, UR7 ;  /* 0x0000000704047c20 */ /* 0x008fca0008400000 */
[----:B------:R-:W-:Y:S01]  /*0f90*/  BAR.SYNC.DEFER_BLOCKING 0x0 ;  /* 0x0000000000007b1d */ /* 0x000fe20000010000 */
[----:B------:R-:W-:-:S05]  /*0fa0*/  ISETP.GE.AND P0, PT, R9, 0x1, PT ;  /* 0x000000010900780c */ /* 0x000fca0003f06270 */
[----:B------:R-:W3:Y:S02]  /*0fb0*/  F2I.U32.TRUNC.NTZ R147, R4 ;  /* 0x0000000400937305 */ /* 0x000ee4000020f000 */
[----:B------:R-:W2:Y:S01]  /*0fc0*/  S2UR UR36, SR_CTAID.Z ;  /* 0x00000000002479c3 */ /* 0x000ea20000002700 */
[----:B----4-:R-:W-:-:S05]  /*0fd0*/  IADD3 R170, PT, PT, -R170, RZ, RZ ;  /* 0x000000ffaaaa7210 */ /* 0x010fca0007ffe1ff */
[----:B-1----:R-:W-:Y:S01]  /*0fe0*/  IMAD R170, R3, R170, UR5 ;  /* 0x0000000503aa7e24 */ /* 0x002fe2000f8e02aa */
[----:B---3--:R-:W-:-:S05]  /*0ff0*/  IADD3 R147, PT, PT, -R147, RZ, RZ ;  /* 0x000000ff93937210 */ /* 0x008fca0007ffe1ff */
[----:B--2---:R-:W-:Y:S01]  /*1000*/  IMAD R147, R2, R147, UR4 ;  /* 0x0000000402937e24 */ /* 0x004fe2000f8e0293 */
[----:B------:R-:W-:Y:S06]  /*1010*/  @!P0 BRA `(.L_x_16) ;  /* 0x0000000000b88947 */ /* 0x000fec0003800000 */
[----:B------:R-:W1:Y:S01]  /*1020*/  LDC.64 R4, c[0x0][0xb18] ;  /* 0x0002c600ff047b82 */ /* 0x000e620000000a00 */
[----:B------:R-:W-:-:S07]  /*1030*/  ISETP.NE.AND P0, PT, R9, 0x1, PT ;  /* 0x000000010900780c */ /* 0x000fce0003f05270 */
[----:B------:R-:W2:Y:S08]  /*1040*/  LDC R10, c[0x0][0xb0c] ;  /* 0x0002c300ff0a7b82 */ /* 0x000eb00000000800 */
[----:B------:R-:W3:Y:S08]  /*1050*/  LDC R11, c[0x0][0x370] ;  /* 0x0000dc00ff0b7b82 */ /* 0x000ef00000000800 */
[----:B------:R-:W4:Y:S01]  /*1060*/  LDC R12, c[0x0][0x374] ;  /* 0x0000dd00ff0c7b82 */ /* 0x000f220000000800 */
[----:B-1----:R-:W-:-:S07]  /*1070*/  ISETP.NE.AND P1, PT, R4, 0x1, PT ;  /* 0x000000010400780c */ /* 0x002fce0003f25270 */
[----:B------:R-:W3:Y:S01]  /*1080*/  LDC.64 R6, c[0x0][0xb10] ;  /* 0x0002c400ff067b82 */ /* 0x000ee20000000a00 */
[----:B--2---:R-:W-:-:S07]  /*1090*/  ISETP.NE.AND P2, PT, R10, 0x1, PT ;  /* 0x000000010a00780c */ /* 0x004fce0003f45270 */
[----:B------:R-:W1:Y:S08]  /*10a0*/  LDC R8, c[0x0][0xb20] ;  /* 0x0002c800ff087b82 */ /* 0x000e700000000800 */
[----:B------:R-:W2:Y:S01]  /*10b0*/  LDC.64 R2, c[0x0][0xb28] ;  /* 0x0002ca00ff027b82 */ /* 0x000ea20000000a00 */
[----:B----4-:R-:W-:-:S04]  /*10c0*/  IMAD.HI.U32 R13, R12, R5, RZ ;  /* 0x000000050c0d7227 */ /* 0x010fc800078e00ff */
[----:B------:R-:W-:-:S04]  /*10d0*/  IMAD.HI.U32 R5, R20, R5, RZ ;  /* 0x0000000514057227 */ /* 0x000fc800078e00ff */
[----:B---3--:R-:W-:-:S04]  /*10e0*/  IMAD.HI.U32 R14, R11, R6, RZ ;  /* 0x000000060b0e7227 */ /* 0x008fc800078e00ff */
[C---:B------:R-:W-:Y:S01]  /*10f0*/  IMAD.HI.U32 R16, R21.reuse, R6, RZ ;  /* 0x0000000615107227 */ /* 0x040fe200078e00ff */
[-C--:B------:R-:W-:Y:S02]  /*1100*/  @P2 SHF.R.U32.HI R11, RZ, R7.reuse, R14 ;  /* 0x00000007ff0b2219 */ /* 0x080fe4000001160e */
[-C--:B-1----:R-:W-:Y:S02]  /*1110*/  @P1 SHF.R.U32.HI R12, RZ, R8.reuse, R13 ;  /* 0x00000008ff0c1219 */ /* 0x082fe4000001160d */
[----:B------:R-:W-:Y:S02]  /*1120*/  SHF.R.U32.HI R5, RZ, R8, R5 ;  /* 0x00000008ff057219 */ /* 0x000fe40000011605 */
[----:B------:R-:W-:Y:S02]  /*1130*/  SHF.R.U32.HI R16, RZ, R7, R16 ;  /* 0x00000007ff107219 */ /* 0x000fe40000011610 */
[----:B------:R-:W-:Y:S01]  /*1140*/  SEL R5, R20, R5, !P1 ;  /* 0x0000000514057207 */ /* 0x000fe20004800000 */
[----:B--2---:R-:W-:Y:S01]  /*1150*/  IMAD.HI.U32 R14, R12, R2, RZ ;  /* 0x000000020c0e7227 */ /* 0x004fe200078e00ff */
[----:B------:R-:W-:-:S02]  /*1160*/  SEL R7, R21, R16, !P2 ;  /* 0x0000001015077207 */ /* 0x000fc40005000000 */
[----:B------:R-:W-:Y:S01]  /*1170*/  IADD3 R13, PT, PT, -R5, RZ, RZ ;  /* 0x000000ff050d7210 */ /* 0x000fe20007ffe1ff */
[----:B------:R-:W-:Y:S01]  /*1180*/  IMAD.HI.U32 R6, R11, R2, RZ ;  /* 0x000000020b067227 */ /* 0x000fe200078e00ff */
[----:B------:R-:W-:-:S03]  /*1190*/  @P0 SHF.R.U32.HI R12, RZ, R3, R14 ;  /* 0x00000003ff0c0219 */ /* 0x000fc6000001160e */
[----:B------:R-:W-:Y:S01]  /*11a0*/  IMAD R13, R4, R13, R20 ;  /* 0x0000000d040d7224 */ /* 0x000fe200078e0214 */
[----:B------:R-:W-:Y:S01]  /*11b0*/  @P0 SHF.R.U32.HI R11, RZ, R3, R6 ;  /* 0x00000003ff0b0219 */ /* 0x000fe20000011606 */
[----:B------:R-:W-:-:S04]  /*11c0*/  IMAD R12, R12, R9, RZ ;  /* 0x000000090c0c7224 */ /* 0x000fc800078e02ff */
[----:B------:R-:W-:Y:S01]  /*11d0*/  IMAD R6, R11, R9, RZ ;  /* 0x000000090b067224 */ /* 0x000fe200078e02ff */
[----:B------:R-:W-:-:S04]  /*11e0*/  ISETP.GE.AND P1, PT, R5, R12, PT ;  /* 0x0000000c0500720c */ /* 0x000fc80003f26270 */
[----:B------:R-:W-:Y:S01]  /*11f0*/  ISETP.GE.OR P1, PT, R7, R6, P1 ;  /* 0x000000060700720c */ /* 0x000fe20000f26670 */
[----:B------:R-:W-:-:S05]  /*1200*/  IMAD.HI.U32 R6, R5, R2, RZ ;  /* 0x0000000205067227 */ /* 0x000fca00078e00ff */
[----:B------:R-:W-:-:S04]  /*1210*/  SHF.R.U32.HI R6, RZ, R3, R6 ;  /* 0x00000003ff067219 */ /* 0x000fc80000011606 */
[----:B------:R-:W-:-:S03]  /*1220*/  SEL R6, R5, R6, !P0 ;  /* 0x0000000605067207 */ /* 0x000fc60004000000 */
[----:B------:R-:W-:Y:S01]  /*1230*/  @!P1 IMAD.HI.U32 R8, R7, R2, RZ ;  /* 0x0000000207089227 */ /* 0x000fe200078e00ff */
[----:B------:R-:W-:-:S04]  /*1240*/  IADD3 R2, PT, PT, -R6, RZ, RZ ;  /* 0x000000ff06027210 */ /* 0x000fc80007ffe1ff */
[----:B------:R-:W-:Y:S01]  /*1250*/  @!P1 SHF.R.U32.HI R8, RZ, R3, R8 ;  /* 0x00000003ff089219 */ /* 0x000fe20000011608 */
[----:B------:R-:W-:-:S03]  /*1260*/  IMAD R2, R9, R2, R5 ;  /* 0x0000000209027224 */ /* 0x000fc600078e0205 */
[----:B------:R-:W-:-:S05]  /*1270*/  @!P1 SEL R3, R7, R8, !P0 ;  /* 0x0000000807039207 */ /* 0x000fca0004000000 */
[--C-:B------:R-:W-:Y:S02]  /*1280*/  @!P1 IMAD.IADD R6, R6, 0x1, -R3.reuse ;  /* 0x0000000106069824 */ /* 0x100fe400078e0a03 */
[----:B------:R-:W-:Y:S01]  /*1290*/  @!P1 IMAD R3, R2, R11, R3 ;  /* 0x0000000b02039224 */ /* 0x000fe200078e0203 */
[----:B------:R-:W-:Y:S01]  /*12a0*/  IADD3 R2, PT, PT, -R7, RZ, RZ ;  /* 0x000000ff07027210 */ /* 0x000fe20007ffe1ff */
[----:B------:R-:W-:Y:S02]  /*12b0*/  @!P1 IMAD R5, R6, R9, R7 ;  /* 0x0000000906059224 */ /* 0x000fe400078e0207 */
[----:B------:R-:W-:Y:S02]  /*12c0*/  @!P1 IMAD.MOV.U32 R7, RZ, RZ, R3 ;  /* 0x000000ffff079224 */ /* 0x000fe400078e0003 */
[----:B------:R-:W-:Y:S02]  /*12d0*/  IMAD R2, R10, R2, R21 ;  /* 0x000000020a027224 */ /* 0x000fe400078e0215 */
[----:B------:R-:W-:-:S02]  /*12e0*/  IMAD R20, R5, R4, R13 ;  /* 0x0000000405147224 */ /* 0x000fc400078e020d */
[----:B------:R-:W-:Y:S02]  /*12f0*/  IMAD R21, R7, R10, R2 ;  /* 0x0000000a07157224 */ /* 0x000fe400078e0202 */
.L_x_16:
[----:B------:R-:W1:Y:S01]  /*1300*/  LDCU UR4, c[0x0][0xb30] ;  /* 0x00016600ff0477ac */ /* 0x000e620008000800 */
[----:B------:R-:W2:Y:S08]  /*1310*/  S2UR UR37, SR_CgaCtaId ;  /* 0x00000000002579c3 */ /* 0x000eb00000008800 */
[----:B------:R-:W3:Y:S01]  /*1320*/  LDC R72, c[0x0][0xb24] ;  /* 0x0002c900ff487b82 */ /* 0x000ee20000000800 */
[----:B-1----:R-:W-:-:S09]  /*1330*/  UISETP.NE.AND UP1, UPT, UR4, 0x1, UPT ;  /* 0x000000010400788c */ /* 0x002fd2000bf25270 */
[----:B--2---:R-:W-:Y:S05]  /*1340*/  BRA.U UP1, `(.L_x_17) ;  /* 0x0000000101407547 */ /* 0x004fea000b800000 */
[----:B------:R-:W1:Y:S08]  /*1350*/  LDC.64 R4, c[0x0][0xb10] ;  /* 0x0002c400ff047b82 */ /* 0x000e700000000a00 */
[----:B------:R-:W2:Y:S08]  /*1360*/  LDC.64 R2, c[0x0][0xb18] ;  /* 0x0002c600ff027b82 */ /* 0x000eb00000000a00 */
[----:B------:R-:W4:Y:S08]  /*1370*/  LDC R6, c[0x0][0xb20] ;  /* 0x0002c800ff067b82 */ /* 0x000f300000000800 */
[----:B------:R-:W3:Y:S01]  /*1380*/  LDC R8, c[0x0][0xb0c] ;  /* 0x0002c300ff087b82 */ /* 0x000ee20000000800 */
[----:B-1----:R-:W-:-:S05]  /*1390*/  IMAD.HI.U32 R4, R21, R4, RZ ;  /* 0x0000000415047227 */ /* 0x002fca00078e00ff */
[----:B------:R-:W-:Y:S01]  /*13a0*/  SHF.R.U32.HI R4, RZ, R5, R4 ;  /* 0x00000005ff047219 */ /* 0x000fe20000011604 */
[----:B--2---:R-:W-:Y:S01]  /*13b0*/  IMAD.HI.U32 R3, R20, R3, RZ ;  /* 0x0000000314037227 */ /* 0x004fe200078e00ff */
[----:B------:R-:W-:-:S04]  /*13c0*/  ISETP.NE.AND P0, PT, R2, 0x1, PT ;  /* 0x000000010200780c */ /* 0x000fc80003f05270 */
[----:B----4-:R-:W-:-:S04]  /*13d0*/  SHF.R.U32.HI R3, RZ, R6, R3 ;  /* 0x00000006ff037219 */ /* 0x010fc80000011603 */
[----:B------:R-:W-:Y:S02]  /*13e0*/  SEL R3, R20, R3, !P0 ;  /* 0x0000000314037207 */ /* 0x000fe40004000000 */
[----:B---3--:R-:W-:-:S04]  /*13f0*/  ISETP.NE.AND P1, PT, R8, 0x1, PT ;  /* 0x000000010800780c */ /* 0x008fc80003f25270 */
[----:B------:R-:W-:-:S05]  /*1400*/  SEL R4, R21, R4, !P1 ;  /* 0x0000000415047207 */ /* 0x000fca0004800000 */
[----:B------:R-:W-:Y:S02]  /*1410*/  IMAD.IADD R5, R3, 0x1, -R4 ;  /* 0x0000000103057824 */ /* 0x000fe400078e0a04 */
[----:B------:R-:W-:Y:S02]  /*1420*/  IMAD.IADD R3, R4, 0x1, -R3 ;  /* 0x0000000104037824 */ /* 0x000fe400078e0a03 */
[----:B------:R-:W-:Y:S02]  /*1430*/  IMAD R21, R5, R8, R21 ;  /* 0x0000000805157224 */ /* 0x000fe400078e0215 */
[----:B------:R-:W-:-:S07]  /*1440*/  IMAD R20, R3, R2, R20 ;  /* 0x0000000203147224 */ /* 0x000fce00078e0214 */
.L_x_17:
[----:B------:R-:W-:Y:S01]  /*1450*/  BAR.SYNC.DEFER_BLOCKING 0x0 ;  /* 0x0000000000007b1d */ /* 0x000fe20000010000 */
[----:B------:R-:W-:Y:S01]  /*1460*/  UISETP.NE.AND UP1, UPT, UR8, 0x2, UPT ;  /* 0x000000020800788c */ /* 0x000fe2000bf25270 */
[----:B------:R-:W-:Y:S02]  /*1470*/  ISETP.NE.OR P5, PT, R0, 0x2, !P5 ;  /* 0x000000020000780c */ /* 0x000fe40006fa5670 */
[----:B------:R-:W-:-:S06]  /*1480*/  LOP3.LUT R2, R189, 0x1f, RZ, 0xc0, !PT ;  /* 0x0000001fbd027812 */ /* 0x000fcc00078ec0ff */
[----:B------:R-:W-:Y:S05]  /*1490*/  BRA.U UP1, `(.L_x_18) ;  /* 0x0000001501747547 */ /* 0x000fea000b800000 */
[----:B------:R-:W1:Y:S01]  /*14a0*/  LDCU UR13, c[0x0][0x38c] ;  /* 0x00007180ff0d77ac */ /* 0x000e620008000800 */
[----:B------:R-:W2:Y:S01]  /*14b0*/  LDC R9, c[0x0][0x370] ;  /* 0x0000dc00ff097b82 */ /* 0x000ea20000000800 */
[----:B------:R-:W-:Y:S01]  /*14c0*/  PLOP3.LUT P1, PT, PT, PT, UP2, 0x80, 0x8 ;  /* 0x000000000008781c */ /* 0x000fe20003f2f028 */
[----:B------:R-:W-:Y:S01]  /*14d0*/  IMAD.MOV.U32 R15, RZ, RZ, 0x1 ;  /* 0x00000001ff0f7424 */ /* 0x000fe200078e00ff */
[----:B------:R-:W-:Y:S01]  /*14e0*/  ISETP.EQ.OR P4, PT, R2, RZ, P5 ;  /* 0x000000ff0200720c */ /* 0x000fe20002f82670 */
[----:B------:R-:W-:Y:S01]  /*14f0*/  IMAD.MOV.U32 R14, RZ, RZ, RZ ;  /* 0x000000ffff0e7224 */ /* 0x000fe200078e00ff */
[----:B------:R-:W-:Y:S02]  /*1500*/  PLOP3.LUT P1, PT, P1, PT, PT, 0x8, 0x80 ;  /* 0x000000000080781c */ /* 0x000fe40000f2e170 */
[----:B------:R-:W-:Y:S01]  /*1510*/  CS2R R12, SRZ ;  /* 0x00000000000c7805 */ /* 0x000fe2000001ff00 */
[----:B------:R-:W-:Y:S01]  /*1520*/  IMAD.MOV.U32 R10, RZ, RZ, 0x1 ;  /* 0x00000001ff0a7424 */ /* 0x000fe200078e00ff */
[----:B------:R-:W4:Y:S01]  /*1530*/  LDC R0, c[0x0][0x374] ;  /* 0x0000dd00ff007b82 */ /* 0x000f220000000800 */
[----:B------:R-:W2:Y:S01]  /*1540*/  LDCU.64 UR22, c[0x0][0x348] ;  /* 0x00006900ff1677ac */ /* 0x000ea20008000a00 */
[----:B------:R-:W-:Y:S01]  /*1550*/  UMOV UR6, URZ ;  /* 0x000000ff00067c82 */ /* 0x000fe20008000000 */
[----:B-1----:R-:W-:-:S04]  /*1560*/  UIADD3 UR5, UPT, UPT, UR13, 0x3f, URZ ;  /* 0x0000003f0d057890 */ /* 0x002fc8000fffe0ff */
[----:B------:R-:W-:-:S04]  /*1570*/  USHF.R.S32.HI UR4, URZ, 0x1f, UR5 ;  /* 0x0000001fff047899 */ /* 0x000fc80008011405 */
[----:B------:R-:W-:-:S04]  /*1580*/  ULEA.HI UR4, UR4, UR5, URZ, 0x6 ;  /* 0x0000000504047291 */ /* 0x000fc8000f8f30ff */
[----:B------:R-:W-:Y:S02]  /*1590*/  USHF.R.S32.HI UR15, URZ, 0x6, UR4 ;  /* 0x00000006ff0f7899 */ /* 0x000fe40008011404 */
[----:B------:R-:W-:Y:S02]  /*15a0*/  UIADD3 UR4, UPT, UPT, UR13, -0x1, URZ ;  /* 0xffffffff0d047890 */ /* 0x000fe4000fffe0ff */
[----:B------:R-:W-:Y:S02]  /*15b0*/  UISETP.LT.U32.AND UP0, UPT, UR15, 0xc, UPT ;  /* 0x0000000c0f00788c */ /* 0x000fe4000bf01070 */
[----:B------:R-:W-:Y:S02]  /*15c0*/  UISETP.GE.U32.AND UP1, UPT, UR4, -0x7f, UPT ;  /* 0xffffff810400788c */ /* 0x000fe4000bf26070 */
[----:B------:R-:W-:Y:S02]  /*15d0*/  USEL UR14, UR15, 0xc, UP0 ;  /* 0x0000000c0f0e7887 */ /* 0x000fe40008000000 */
[----:B------:R-:W-:-:S02]  /*15e0*/  UIADD3 UR13, UPT, UPT, UR13, 0x7e, URZ ;  /* 0x0000007e0d0d7890 */ /* 0x000fc4000fffe0ff */
[----:B------:R-:W-:Y:S02]  /*15f0*/  UIADD3 UR5, UPT, UPT, UR14, -0x1, URZ ;  /* 0xffffffff0e057890 */ /* 0x000fe4000fffe0ff */
[----:B------:R-:W-:-:S03]  /*1600*/  UIADD3 UR7, UPT, UPT, UR15, -UR14, URZ ;  /* 0x8000000e0f077290 */ /* 0x000fc6000fffe0ff */
[----:B------:R-:W-:-:S04]  /*1610*/  @UP1 UIADD3 UR5, UPT, UPT, UR14, URZ, URZ ;  /* 0x000000ff0e051290 */ /* 0x000fc8000fffe0ff */
[----:B--2---:R-:W-:-:S12]  /*1620*/  UIADD3 UR5, UPT, UPT, UR5, 0x1, URZ ;  /* 0x0000000105057890 */ /* 0x004fd8000fffe0ff */
.L_x_36:
[----:B------:R-:W-:Y:S01]  /*1630*/  UISETP.NE.AND UP0, UPT, UR37, URZ, UPT ;  /* 0x000000ff2500728c */ /* 0x000fe2000bf05270 */
[----:B------:R-:W1:Y:S08]  /*1640*/  S2UR UR37, SR_CgaCtaId ;  /* 0x00000000002579c3 */ /* 0x000e700000008800 */
[----:B------:R-:W-:Y:S05]  /*1650*/  BRA.U UP0, `(.L_x_19) ;  /* 0x0000000100347547 */ /* 0x000fea000b800000 */
[----:B------:R-:W2:Y:S01]  /*1660*/  S2R R2, SR_CgaCtaId ;  /* 0x0000000000027919 */ /* 0x000ea20000008800 */
[----:B------:R-:W-:-:S04]  /*1670*/  MOV R3, 0x400 ;  /* 0x0000040000037802 */ /* 0x000fc80000000f00 */
[----:B--2---:R-:W-:Y:S02]  /*1680*/  LEA R3, R2, R3, 0x18 ;  /* 0x0000000302037211 */ /* 0x004fe400078ec0ff */
[----:B------:R-:W-:-:S03]  /*1690*/  SHF.L.U32 R2, R10, 0x1f, RZ ;  /* 0x0000001f0a027819 */ /* 0x000fc600000006ff */
[----:B------:R-:W-:-:S04]  /*16a0*/  IMAD R3, R12, 0x8, R3 ;  /* 0x000000080c037824 */ /* 0x000fc800078e0203 */
[----:B------:R-:W2:Y:S02]  /*16b0*/  SYNCS.PHASECHK.TRANS64.TRYWAIT P0, [R3+URZ+0x160], R2 ;  /* 0x00016002030075a7 */ /* 0x000ea400080011ff */
[----:B--2---:R-:W-:Y:S05]  /*16c0*/  @!P0 BRA `(.L_x_20) ;  /* 0x0000006c00fc8947 */ /* 0x004fea0003800000 */
.L_x_115:
[----:B------:R-:W-:Y:S01]  /*16d0*/  VIADD R12, R12, 0x1 ;  /* 0x000000010c0c7836 */ /* 0x000fe20000000000 */
[----:B------:R2:W-:Y:S04]  /*16e0*/  SYNCS.ARRIVE.TRANS64.A1T0 RZ, [R3+URZ+0x150], RZ ;  /* 0x000150ff03ff79a7 */ /* 0x0005e800081000ff */
[----:B------:R-:W-:-:S04]  /*16f0*/  ISETP.NE.AND P0, PT, R12, 0x2, PT ;  /* 0x000000020c00780c */ /* 0x000fc80003f05270 */
[----:B------:R-:W-:Y:S02]  /*1700*/  SEL R12, R12, RZ, P0 ;  /* 0x000000ff0c0c7207 */ /* 0x000fe40000000000 */
[----:B--2---:R-:W-:-:S04]  /*1710*/  SEL R3, RZ, 0x1, P0 ;  /* 0x00000001ff037807 */ /* 0x004fc80000000000 */
[----:B------:R-:W-:-:S07]  /*1720*/  LOP3.LUT R10, R10, R3, RZ, 0x3c, !PT ;  /* 0x000000030a0a7212 */ /* 0x000fce00078e3cff */
.L_x_19:
[----:B------:R-:W-:Y:S01]  /*1730*/  UMOV UR4, 0x400 ;  /* 0x0000040000047882 */ /* 0x000fe20000000000 */
[----:B------:R-:W-:Y:S01]  /*1740*/  SHF.L.U32 R2, R15, 0x1f, RZ ;  /* 0x0000001f0f027819 */ /* 0x000fe200000006ff */
[----:B-1----:R-:W-:Y:S01]  /*1750*/  ULEA UR4, UR37, UR4, 0x18 ;  /* 0x0000000425047291 */ /* 0x002fe2000f8ec0ff */
[----:B------:R-:W-:Y:S01]  /*1760*/  R2UR UR35, R21 ;  /* 0x00000000152372ca */ /* 0x000fe200000e0000 */
[----:B------:R-:W-:Y:S01]  /*1770*/  UISETP.GE.U32.AND UP0, UPT, UR13, 0x7f, UPT ;  /* 0x0000007f0d00788c */ /* 0x000fe2000bf06070 */
[----:B------:R-:W-:Y:S01]  /*1780*/  R2UR UR11, R20 ;  /* 0x00000000140b72ca */ /* 0x000fe200000e0000 */
[----:B------:R-:W-:Y:S01]  /*1790*/  ULEA UR8, UR6, UR4, 0x3 ;  /* 0x0000000406087291 */ /* 0x000fe2000f8e18ff */
[----:B------:R-:W-:-:S08]  /*17a0*/  UMOV UR24, URZ ;  /* 0x000000ff00187c82 */ /* 0x000fd00008000000 */
[----:B------:R1:W2:Y:S01]  /*17b0*/  SYNCS.PHASECHK.TRANS64.TRYWAIT P0, [UR8+0x60], R2 ;  /* 0x00006002ff0075a7 */ /* 0x0002a20008001108 */
[----:B------:R-:W-:Y:S02]  /*17c0*/  USHF.L.U32 UR35, UR35, 0x7, URZ ;  /* 0x0000000723237899 */ /* 0x000fe400080006ff */
[----:B------:R-:W-:Y:S01]  /*17d0*/  USHF.L.U32 UR11, UR11, 0x7, URZ ;  /* 0x000000070b0b7899 */ /* 0x000fe200080006ff */
[----:B------:R-:W-:Y:S11]  /*17e0*/  BRA.U !UP0, `(.L_x_21) ;  /* 0x0000000108a47547 */ /* 0x000ff6000b800000 */
[----:B------:R-:W-:Y:S01]  /*17f0*/  UMOV UR16, URZ ;  /* 0x000000ff00107c82 */ /* 0x000fe20008000000 */
[----:B------:R-:W-:-:S05]  /*1800*/  UMOV UR17, UR6 ;  /* 0x0000000600117c82 */ /* 0x000fca0008000000 */
.L_x_26:
[----:B-1----:R-:W-:Y:S01]  /*1810*/  ULEA UR33, UR17, UR4, 0x3 ;  /* 0x0000000411217291 */ /* 0x002fe2000f8e18ff */
[----:B--2---:R-:W-:Y:S01]  /*1820*/  @!P5 MOV R3, 0x4000 ;  /* 0x000040000003d802 */ /* 0x004fe20000000f00 */
[----:B--2---:R-:W-:Y:S10]  /*1830*/  @P0 BRA `(.L_x_22) ;  /* 0x00000000000c0947 */ /* 0x004ff40003800000 */
[----:B------:R-:W-:-:S04]  /*1840*/  SHF.L.U32 R5, R15, 0x1f, RZ ;  /* 0x0000001f0f057819 */ /* 0x000fc800000006ff */
[----:B------:R-:W2:Y:S02]  /*1850*/  SYNCS.PHASECHK.TRANS64.TRYWAIT P0, [UR33+0x60], R5 ;  /* 0x00006005ff0075a7 */ /* 0x000ea40008001121 */
[----:B--2---:R-:W-:Y:S05]  /*1860*/  @!P0 BRA `(.L_x_23) ;  /* 0x0000006c00a88947 */ /* 0x004fea0003800000 */
.L_x_22:
[----:B------:R2:W-:Y:S01]  /*1870*/  @!P5 SYNCS.ARRIVE.TRANS64 RZ, [UR33], R3 ;  /* 0x00000003ffffd9a7 */ /* 0x0005e20008000021 */
[----:B------:R-:W-:Y:S04]  /*1880*/  BSSY.RECONVERGENT B0, `(.L_x_24) ;  /* 0x0000003000007945 */ /* 0x000fe80003800200 */
[----:B------:R-:W-:Y:S05]  /*1890*/  @P4 BRA `(.L_x_25) ;  /* 0x0000000000044947 */ /* 0x000fea0003800000 */
[----:B------:R-:W-:Y:S05]  /*18a0*/  BPT.TRAP 0x1 ;  /* 0x000000040000795c */ /* 0x000fea0000300000 */
.L_x_25:
[----:B------:R-:W-:Y:S05]  /*18b0*/  BSYNC.RECONVERGENT B0 ;  /* 0x0000000000007941 */ /* 0x000fea0003800200 */
.L_x_24:
[----:B------:R-:W-:Y:S02]  /*18c0*/  UIADD3 UR6, UPT, UPT, UR17, 0x1, URZ ;  /* 0x0000000111067890 */ /* 0x000fe4000fffe0ff */
[----:B------:R-:W-:Y:S02]  /*18d0*/  UIADD3 UR26, UP1, UPT, UR22, 0x80, URZ ;  /* 0x00000080161a7890 */ /* 0x000fe4000ff3e0ff */
[----:B------:R-:W-:Y:S02]  /*18e0*/  UISETP.NE.AND UP0, UPT, UR6, 0xc, UPT ;  /* 0x0000000c0600788c */ /* 0x000fe4000bf05270 */
[----:B------:R-:W-:Y:S02]  /*18f0*/  USHF.L.U32 UR34, UR16, 0x6, URZ ;  /* 0x0000000610227899 */ /* 0x000fe400080006ff */
[----:B------:R-:W-:Y:S02]  /*1900*/  USEL UR9, URZ, 0x1, UP0 ;  /* 0x00000001ff097887 */ /* 0x000fe40008000000 */
[----:B------:R-:W-:-:S02]  /*1910*/  USEL UR6, UR6, URZ, UP0 ;  /* 0x000000ff06067287 */ /* 0x000fc40008000000 */
[----:B------:R-:W-:Y:S02]  /*1920*/  UIADD3 UR20, UP0, UPT, UR22, 0x180, URZ ;  /* 0x0000018016147890 */ /* 0x000fe4000ff1e0ff */
[----:B------:R-:W-:Y:S01]  /*1930*/  ULEA UR8, UR6, UR4, 0x3 ;  /* 0x0000000406087291 */ /* 0x000fe2000f8e18ff */
[----:B------:R-:W-:Y:S01]  /*1940*/  LOP3.LUT R15, R15, UR9, RZ, 0x3c, !PT ;  /* 0x000000090f0f7c12 */ /* 0x000fe2000f8e3cff */
[----:B------:R-:W-:Y:S02]  /*1950*/  UIADD3.X UR27, UPT, UPT, URZ, UR23, URZ, UP1, !UPT ;  /* 0x00000017ff1b7290 */ /* 0x000fe40008ffe4ff */
[----:B------:R-:W-:Y:S01]  /*1960*/  UIADD3.X UR21, UPT, UPT, URZ, UR23, URZ, UP0, !UPT ;  /* 0x00000017ff157290 */ /* 0x000fe200087fe4ff */
[----:B-1----:R-:W-:Y:S01]  /*1970*/  SHF.L.U32 R2, R15, 0x1f, RZ ;  /* 0x0000001f0f027819 */ /* 0x002fe200000006ff */
[----:B------:R-:W-:Y:S01]  /*1980*/  UMOV UR18, 0x0 ;  /* 0x0000000000127882 */ /* 0x000fe20000000000 */
[----:B------:R-:W-:Y:S01]  /*1990*/  UMOV UR19, 0x10000000 ;  /* 0x1000000000137882 */ /* 0x000fe20000000000 */
[----:B------:R-:W-:Y:S01]  /*19a0*/  UMOV UR12, UR36 ;  /* 0x00000024000c7c82 */ /* 0x000fe20008000000 */
[----:B------:R1:W1:Y:S01]  /*19b0*/  SYNCS.PHASECHK.TRANS64.TRYWAIT P0, [UR8+0x60], R2 ;  /* 0x00006002ff0075a7 */ /* 0x0002620008001108 */
[----:B------:R-:W-:Y:S01]  /*19c0*/  ULEA UR8, UR17, UR4, 0xd ;  /* 0x0000000411087291 */ /* 0x000fe2000f8e68ff */
[----:B------:R-:W-:Y:S01]  /*19d0*/  UMOV UR9, UR33 ;  /* 0x0000002100097c82 */ /* 0x000fe20008000000 */
[----:B------:R-:W-:-:S02]  /*19e0*/  UMOV UR10, UR34 ;  /* 0x00000022000a7c82 */ /* 0x000fc40008000000 */
[----:B------:R-:W-:Y:S02]  /*19f0*/  UIADD3 UR32, UPT, UPT, UR8, 0x8400, URZ ;  /* 0x0000840008207890 */ /* 0x000fe4000fffe0ff */
[----:B------:R-:W-:Y:S02]  /*1a00*/  UIADD3 UR8, UPT, UPT, UR8, 0x20400, URZ ;  /* 0x0002040008087890 */ /* 0x000fe4000fffe0ff */
[----:B------:R-:W-:Y:S01]  /*1a10*/  UIADD3 UR16, UPT, UPT, UR16, 0x1, URZ ;  /* 0x0000000110107890 */ /* 0x000fe2000fffe0ff */
[----:B------:R-:W-:Y:S01]  /*1a20*/  UMOV UR24, UR5 ;  /* 0x0000000500187c82 */ /* 0x000fe20008000000 */
[----:B------:R-:W-:Y:S02]  /*1a30*/  UMOV UR17, UR6 ;  /* 0x0000000600117c82 */ /* 0x000fe40008000000 */
[----:B------:R-:W-:Y:S01]  /*1a40*/  UISETP.NE.AND UP0, UPT, UR16, UR5, UPT ;  /* 0x000000051000728c */ /* 0x000fe2000bf05270 */
[----:B------:R1:W-:Y:S02]  /*1a50*/  UTMALDG.3D [UR32], [UR26], desc[UR18] ;  /* 0x000012201a0075b4 */ /* 0x0003e40008011000 */
[----:B------:R1:W-:Y:S06]  /*1a60*/  UTMALDG.3D [UR8], [UR20], desc[UR18] ;  /* 0x00001208140075b4 */ /* 0x0003ec0008011000 */
[----:B------:R-:W-:Y:S05]  /*1a70*/  BRA.U UP0, `(.L_x_26) ;  /* 0xfffffffd00647547 */ /* 0x000fea000b83ffff */
.L_x_21:
[----:B-1----:R-:W-:Y:S01]  /*1a80*/  ULEA UR8, UR6, UR4, 0x3 ;  /* 0x0000000406087291 */ /* 0x002fe2000f8e18ff */
[----:B------:R-:W-:Y:S01]  /*1a90*/  SHF.L.U32 R2, R15, 0x1f, RZ ;  /* 0x0000001f0f027819 */ /* 0x000fe200000006ff */
[----:B------:R-:W-:Y:S01]  /*1aa0*/  @!P1 SYNCS.ARRIVE.TRANS64.A1T0 RZ, [UR4+0xe8], RZ ;  /* 0x0000e8ffffff99a7 */ /* 0x000fe20008100004 */
[----:B------:R-:W-:-:S06]  /*1ab0*/  UISETP.GT.AND UP0, UPT, UR15, UR14, UPT ;  /* 0x0000000e0f00728c */ /* 0x000fcc000bf04270 */
[----:B--2---:R1:W2:Y:S03]  /*1ac0*/  SYNCS.PHASECHK.TRANS64.TRYWAIT P0, [UR8+0x60], R2 ;  /* 0x00006002ff0075a7 */ /* 0x0042a60008001108 */
[----:B------:R-:W-:Y:S05]  /*1ad0*/  BRA.U !UP0, `(.L_x_27) ;  /* 0x0000000108a87547 */ /* 0x000fea000b800000 */
[----:B------:R-:W-:Y:S01]  /*1ae0*/  UIADD3 UR21, UPT, UPT, UR7, UR24, URZ ;  /* 0x0000001807157290 */ /* 0x000fe2000fffe0ff */
[----:B------:R-:W-:-:S11]  /*1af0*/  UMOV UR25, UR6 ;  /* 0x0000000600197c82 */ /* 0x000fd60008000000 */
.L_x_32:
[----:B-1----:R-:W-:Y:S01]  /*1b00*/  ULEA UR17, UR25, UR4, 0x3 ;  /* 0x0000000419117291 */ /* 0x002fe2000f8e18ff */
[----:B--2---:R-:W-:Y:S01]  /*1b10*/  @!P5 MOV R3, 0x4000 ;  /* 0x000040000003d802 */ /* 0x004fe20000000f00 */
[----:B--2---:R-:W-:Y:S10]  /*1b20*/  @P0 BRA `(.L_x_28) ;  /* 0x00000000000c0947 */ /* 0x004ff40003800000 */
[----:B------:R-:W-:-:S04]  /*1b30*/  SHF.L.U32 R5, R15, 0x1f, RZ ;  /* 0x0000001f0f057819 */ /* 0x000fc800000006ff */
[----:B------:R-:W2:Y:S02]  /*1b40*/  SYNCS.PHASECHK.TRANS64.TRYWAIT P0, [UR17+0x60], R5 ;  /* 0x00006005ff0075a7 */ /* 0x000ea40008001111 */
[----:B--2---:R-:W-:Y:S05]  /*1b50*/  @!P0 BRA `(.L_x_29) ;  /* 0x0000006c00048947 */ /* 0x004fea0003800000 */
.L_x_28:
[----:B------:R2:W-:Y:S01]  /*1b60*/  @!P5 SYNCS.ARRIVE.TRANS64 RZ, [UR17], R3 ;  /* 0x00000003ffffd9a7 */ /* 0x0005e20008000011 */
[----:B------:R-:W-:Y:S04]  /*1b70*/  BSSY.RECONVERGENT B0, `(.L_x_30) ;  /* 0x0000003000007945 */ /* 0x000fe80003800200 */
[----:B------:R-:W-:Y:S05]  /*1b80*/  @P4 BRA `(.L_x_31) ;  /* 0x0000000000044947 */ /* 0x000fea0003800000 */
[----:B------:R-:W-:Y:S05]  /*1b90*/  BPT.TRAP 0x1 ;  /* 0x000000040000795c */ /* 0x000fea0000300000 */
.L_x_31:
[----:B------:R-:W-:Y:S05]  /*1ba0*/  BSYNC.RECONVERGENT B0 ;  /* 0x0000000000007941 */ /* 0x000fea0003800200 */
.L_x_30:
        /* <DEDUP_REMOVED lines=20> */
[----:B------:R-:W-:Y:S01]  /*1cf0*/  UIADD3 UR8, UPT, UPT, UR8, 0x20400, URZ ;  /* 0x0002040008087890 */ /* 0x000fe2000fffe0ff */
[----:B------:R-:W-:Y:S01]  /*1d00*/  UMOV UR9, UR17 ;  /* 0x0000001100097c82 */ /* 0x000fe20008000000 */
[----:B------:R-:W-:Y:S01]  /*1d10*/  UMOV UR10, UR18 ;  /* 0x00000012000a7c82 */ /* 0x000fe20008000000 */
[----:B------:R-:W-:Y:S01]  /*1d20*/  UIADD3 UR24, UPT, UPT, UR24, 0x1, URZ ;  /* 0x0000000118187890 */ /* 0x000fe2000fffe0ff */
[----:B------:R-:W-:-:S03]  /*1d30*/  UMOV UR25, UR6 ;  /* 0x0000000600197c82 */ /* 0x000fc60008000000 */
[----:B------:R1:W-:Y:S01]  /*1d40*/  UTMALDG.3D [UR16], [UR30], desc[UR26] ;  /* 0x00001a101e0075b4 */ /* 0x0003e20008011000 */
[----:B------:R-:W-:Y:S01]  /*1d50*/  UISETP.NE.AND UP0, UPT, UR24, UR21, UPT ;  /* 0x000000151800728c */ /* 0x000fe2000bf05270 */
[----:B------:R1:W-:Y:S08]  /*1d60*/  UTMALDG.3D [UR8], [UR28], desc[UR26] ;  /* 0x00001a081c0075b4 */ /* 0x0003f00008011000 */
[----:B------:R-:W-:Y:S05]  /*1d70*/  BRA.U UP0, `(.L_x_32) ;  /* 0xfffffffd00607547 */ /* 0x000fea000b83ffff */
.L_x_27:
[C---:B-1----:R-:W-:Y:S01]  /*1d80*/  LEA R2, R14.reuse, UR4, 0x3 ;  /* 0x000000040e027c11 */ /* 0x042fe2000f8e18ff */
[----:B------:R-:W-:Y:S01]  /*1d90*/  NOP ;  /* 0x0000000000007918 */ /* 0x000fe20000000000 */
[----:B--2---:R-:W-:Y:S02]  /*1da0*/  SHF.L.U32 R3, R13, 0x1f, RZ ;  /* 0x0000001f0d037819 */ /* 0x004fe400000006ff */
[----:B------:R-:W-:Y:S02]  /*1db0*/  LEA R4, R14, UR4, 0x4 ;  /* 0x000000040e047c11 */ /* 0x000fe4000f8e20ff */
[----:B------:R-:W1:Y:S02]  /*1dc0*/  SYNCS.PHASECHK.TRANS64.TRYWAIT P0, [R2+URZ+0xf0], R3 ;  /* 0x0000f003020075a7 */ /* 0x000e6400080011ff */
[----:B-1----:R-:W-:Y:S05]  /*1dd0*/  @!P0 BRA `(.L_x_33) ;  /* 0x00000068007c8947 */ /* 0x002fea0003800000 */
.L_x_118:
[----:B------:R-:W2:Y:S01]  /*1de0*/  LDS.128 R4, [R4+0x180] ;  /* 0x0001800004047984 */ /* 0x000ea20000000c00 */
[----:B---3--:R-:W-:Y:S01]  /*1df0*/  ISETP.GE.AND P0, PT, R72, 0x1, PT ;  /* 0x000000014800780c */ /* 0x008fe20003f06270 */
[----:B-1----:R-:W-:Y:S01]  /*1e00*/  VIADD R2, R2, 0x100 ;  /* 0x0000010002027836 */ /* 0x002fe20000000000 */
[----:B------:R-:W-:Y:S01]  /*1e10*/  @!PT LDS RZ, [RZ] ;  /* 0x00000000fffff984 */ /* 0x000fe20000000800 */
[----:B------:R-:W-:Y:S01]  /*1e20*/  @!PT LDS RZ, [RZ] ;  /* 0x00000000fffff984 */ /* 0x000fe20000000800 */
[----:B------:R-:W-:Y:S01]  /*1e30*/  @!PT LDS RZ, [RZ] ;  /* 0x00000000fffff984 */ /* 0x000fe20000000800 */
[----:B------:R-:W-:Y:S01]  /*1e40*/  @!PT LDS RZ, [RZ] ;  /* 0x00000000fffff984 */ /* 0x000fe20000000800 */
[----:B------:R1:W-:Y:S06]  /*1e50*/  MEMBAR.ALL.CTA ;  /* 0x0000000000007992 */ /* 0x0003ec0000008000 */
[----:B-1----:R-:W1:Y:S01]  /*1e60*/  FENCE.VIEW.ASYNC.S ;  /* 0x00000000000073c6 */ /* 0x002e620000000000 */
[----:B------:R-:W-:-:S04]  /*1e70*/  PRMT R2, RZ, 0x654, R2 ;  /* 0x00000654ff027816 */ /* 0x000fc80000000002 */
[----:B-1----:R1:W-:Y:S01]  /*1e80*/  SYNCS.ARRIVE.TRANS64.RED.A1T0 RZ, [R2+URZ], RZ ;  /* 0x000000ff02ff79a7 */ /* 0x0023e200081004ff */
[----:B--2---:R-:W-:-:S13]  /*1e90*/  LOP3.LUT P2, RZ, R6, 0x1, RZ, 0xc0, !PT ;  /* 0x0000000106ff7812 */ /* 0x004fda000784c0ff */
[----:B------:R-:W-:Y:S01]  /*1ea0*/  @P2 SHF.R.U32.HI R3, RZ, 0x10, R5 ;  /* 0x00000010ff032819 */ /* 0x000fe20000011605 */
[----:B------:R-:W-:Y:S01]  /*1eb0*/  VOTEU.ANY UP0, P2 ;  /* 0x0000000000ff7886 */ /* 0x000fe20001000100 */
[----:B------:R-:W-:Y:S02]  /*1ec0*/  @P2 MOV R11, R4 ;  /* 0x00000004000b2202 */ /* 0x000fe40000000f00 */
[----:B------:R-:W-:Y:S02]  /*1ed0*/  @P2 R2UR.BROADCAST UR8, R3 ;  /* 0x00000000030822ca */ /* 0x000fe400008e0000 */
[----:B------:R-:W-:-:S11]  /*1ee0*/  @P2 LOP3.LUT R8, R5, 0xffff, RZ, 0xc0, !PT ;  /* 0x0000ffff05082812 */ /* 0x000fd600078ec0ff */
[----:B------:R-:W-:Y:S01]  /*1ef0*/  @UP0 UMOV UR36, UR8 ;  /* 0x0000000800240c82 */ /* 0x000fe20008000000 */
[----:B-1----:R-:W-:Y:S05]  /*1f00*/  @!P0 BRA `(.L_x_34) ;  /* 0x0000000000b88947 */ /* 0x002fea0003800000 */
[----:B------:R-:W4:Y:S01]  /*1f10*/  LDC.64 R4, c[0x0][0xb18] ;  /* 0x0002c600ff047b82 */ /* 0x000f220000000a00 */
[----:B------:R-:W-:-:S07]  /*1f20*/  ISETP.NE.AND P3, PT, R72, 0x1, PT ;  /* 0x000000014800780c */ /* 0x000fce0003f65270 */
[----:B------:R-:W1:Y:S08]  /*1f30*/  LDC.64 R6, c[0x0][0xb10] ;  /* 0x0002c400ff067b82 */ /* 0x000e700000000a00 */
[----:B------:R-:W2:Y:S08]  /*1f40*/  LDC R16, c[0x0][0xb20] ;  /* 0x0002c800ff107b82 */ /* 0x000eb00000000800 */
[----:B------:R-:W3:Y:S01]  /*1f50*/  LDC R18, c[0x0][0xb0c] ;  /* 0x0002c300ff127b82 */ /* 0x000ee20000000800 */
[----:B----4-:R-:W-:Y:S01]  /*1f60*/  IMAD.HI.U32 R17, R0, R5, RZ ;  /* 0x0000000500117227 */ /* 0x010fe200078e00ff */
[----:B------:R-:W-:-:S03]  /*1f70*/  ISETP.NE.AND P0, PT, R4, 0x1, PT ;  /* 0x000000010400780c */ /* 0x000fc60003f05270 */
[----:B------:R-:W-:-:S03]  /*1f80*/  IMAD.HI.U32 R5, R8, R5, RZ ;  /* 0x0000000508057227 */ /* 0x000fc600078e00ff */
[----:B------:R-:W4:Y:S01]  /*1f90*/  LDC.64 R2, c[0x0][0xb28] ;  /* 0x0002ca00ff027b82 */ /* 0x000f220000000a00 */
[----:B-1----:R-:W-:-:S04]  /*1fa0*/  IMAD.HI.U32 R20, R9, R6, RZ ;  /* 0x0000000609147227 */ /* 0x002fc800078e00ff */
[----:B------:R-:W-:Y:S01]  /*1fb0*/  IMAD.HI.U32 R22, R11, R6, RZ ;  /* 0x000000060b167227 */ /* 0x000fe200078e00ff */
[----:B------:R-:W-:Y:S02]  /*1fc0*/  SHF.R.U32.HI R20, RZ, R7, R20 ;  /* 0x00000007ff147219 */ /* 0x000fe40000011614 */
[-C--:B--2---:R-:W-:Y:S02]  /*1fd0*/  SHF.R.U32.HI R17, RZ, R16.reuse, R17 ;  /* 0x00000010ff117219 */ /* 0x084fe40000011611 */
[----:B------:R-:W-:Y:S02]  /*1fe0*/  SHF.R.U32.HI R5, RZ, R16, R5 ;  /* 0x00000010ff057219 */ /* 0x000fe40000011605 */
[----:B------:R-:W-:Y:S02]  /*1ff0*/  SEL R17, R0, R17, !P0 ;  /* 0x0000001100117207 */ /* 0x000fe40004000000 */
[----:B------:R-:W-:Y:S02]  /*2000*/  SHF.R.U32.HI R22, RZ, R7, R22 ;  /* 0x00000007ff167219 */ /* 0x000fe40000011616 */
[----:B---3--:R-:W-:-:S02]  /*2010*/  ISETP.NE.AND P1, PT, R18, 0x1, PT ;  /* 0x000000011200780c */ /* 0x008fc40003f25270 */
[----:B------:R-:W-:Y:S02]  /*2020*/  SEL R5, R8, R5, !P0 ;  /* 0x0000000508057207 */ /* 0x000fe40004000000 */
[----:B------:R-:W-:Y:S02]  /*2030*/  SEL R19, R9, R20, !P1 ;  /* 0x0000001409137207 */ /* 0x000fe40004800000 */
[----:B------:R-:W-:Y:S01]  /*2040*/  SEL R7, R11, R22, !P1 ;  /* 0x000000160b077207 */ /* 0x000fe20004800000 */
[----:B----4-:R-:W-:-:S04]  /*2050*/  IMAD.HI.U32 R20, R17, R2, RZ ;  /* 0x0000000211147227 */ /* 0x010fc800078e00ff */
[----:B------:R-:W-:Y:S01]  /*2060*/  IMAD.HI.U32 R6, R19, R2, RZ ;  /* 0x0000000213067227 */ /* 0x000fe200078e00ff */
[----:B------:R-:W-:-:S04]  /*2070*/  @P3 SHF.R.U32.HI R17, RZ, R3, R20 ;  /* 0x00000003ff113219 */ /* 0x000fc80000011614 */
[----:B------:R-:W-:Y:S01]  /*2080*/  @P3 SHF.R.U32.HI R19, RZ, R3, R6 ;  /* 0x00000003ff133219 */ /* 0x000fe20000011606 */
[----:B------:R-:W-:-:S04]  /*2090*/  IMAD R17, R72, R17, RZ ;  /* 0x0000001148117224 */ /* 0x000fc800078e02ff */
[----:B------:R-:W-:Y:S01]  /*20a0*/  IMAD R6, R72, R19, RZ ;  /* 0x0000001348067224 */ /* 0x000fe200078e02ff */
[C---:B------:R-:W-:Y:S02]  /*20b0*/  ISETP.GE.AND P0, PT, R5.reuse, R17, PT ;  /* 0x000000110500720c */ /* 0x040fe40003f06270 */
[----:B------:R-:W-:Y:S02]  /*20c0*/  IADD3 R17, PT, PT, -R5, RZ, RZ ;  /* 0x000000ff05117210 */ /* 0x000fe40007ffe1ff */
[----:B------:R-:W-:Y:S01]  /*20d0*/  ISETP.GE.OR P0, PT, R7, R6, P0 ;  /* 0x000000060700720c */ /* 0x000fe20000706670 */
[----:B------:R-:W-:-:S04]  /*20e0*/  IMAD.HI.U32 R6, R5, R2, RZ ;  /* 0x0000000205067227 */ /* 0x000fc800078e00ff */
[----:B------:R-:W-:Y:S01]  /*20f0*/  IMAD R8, R4, R17, R8 ;  /* 0x0000001104087224 */ /* 0x000fe200078e0208 */
[----:B------:R-:W-:-:S04]  /*2100*/  SHF.R.U32.HI R6, RZ, R3, R6 ;  /* 0x00000003ff067219 */ /* 0x000fc80000011606 */
[----:B------:R-:W-:-:S03]  /*2110*/  SEL R6, R5, R6, !P3 ;  /* 0x0000000605067207 */ /* 0x000fc60005800000 */
[----:B------:R-:W-:-:S04]  /*2120*/  @!P0 IMAD.HI.U32 R16, R7, R2, RZ ;  /* 0x0000000207108227 */ /* 0x000fc800078e00ff */
[----:B------:R-:W-:Y:S01]  /*2130*/  IMAD.MOV R2, RZ, RZ, -R6 ;  /* 0x000000ffff027224 */ /* 0x000fe200078e0a06 */
[----:B------:R-:W-:-:S03]  /*2140*/  @!P0 SHF.R.U32.HI R16, RZ, R3, R16 ;  /* 0x00000003ff108219 */ /* 0x000fc60000011610 */
[----:B------:R-:W-:Y:S01]  /*2150*/  IMAD R2, R72, R2, R5 ;  /* 0x0000000248027224 */ /* 0x000fe200078e0205 */
        /* <DEDUP_REMOVED lines=9> */
.L_x_34:
[----:B------:R-:W1:Y:S02]  /*21f0*/  LDCU UR8, c[0x0][0xb30] ;  /* 0x00016600ff0877ac */ /* 0x000e640008000800 */
[----:B-1----:R-:W-:-:S09]  /*2200*/  UISETP.NE.AND UP0, UPT, UR8, 0x1, UPT ;  /* 0x000000010800788c */ /* 0x002fd2000bf05270 */
[----:B------:R-:W-:Y:S05]  /*2210*/  BRA.U UP0, `(.L_x_35) ;  /* 0x0000000100407547 */ /* 0x000fea000b800000 */
[----:B------:R-:W1:Y:S08]  /*2220*/  LDC.64 R4, c[0x0][0xb10] ;  /* 0x0002c400ff047b82 */ /* 0x000e700000000a00 */
[----:B------:R-:W2:Y:S08]  /*2230*/  LDC.64 R2, c[0x0][0xb18] ;  /* 0x0002c600ff027b82 */ /* 0x000eb00000000a00 */
[----:B------:R-:W3:Y:S08]  /*2240*/  LDC R6, c[0x0][0xb20] ;  /* 0x0002c800ff067b82 */ /* 0x000ef00000000800 */
[----:B------:R-:W4:Y:S01]  /*2250*/  LDC R16, c[0x0][0xb0c] ;  /* 0x0002c300ff107b82 */ /* 0x000f220000000800 */
[----:B-1----:R-:W-:-:S05]  /*2260*/  IMAD.HI.U32 R4, R11, R4, RZ ;  /* 0x000000040b047227 */ /* 0x002fca00078e00ff */
[----:B------:R-:W-:Y:S01]  /*2270*/  SHF.R.U32.HI R4, RZ, R5, R4 ;  /* 0x00000005ff047219 */ /* 0x000fe20000011604 */
[----:B--2---:R-:W-:Y:S01]  /*2280*/  IMAD.HI.U32 R3, R8, R3, RZ ;  /* 0x0000000308037227 */ /* 0x004fe200078e00ff */
[----:B------:R-:W-:-:S04]  /*2290*/  ISETP.NE.AND P0, PT, R2, 0x1, PT ;  /* 0x000000010200780c */ /* 0x000fc80003f05270 */
[----:B---3--:R-:W-:-:S04]  /*22a0*/  SHF.R.U32.HI R3, RZ, R6, R3 ;  /* 0x00000006ff037219 */ /* 0x008fc80000011603 */
[----:B------:R-:W-:Y:S02]  /*22b0*/  SEL R3, R8, R3, !P0 ;  /* 0x0000000308037207 */ /* 0x000fe40004000000 */
[----:B----4-:R-:W-:-:S04]  /*22c0*/  ISETP.NE.AND P1, PT, R16, 0x1, PT ;  /* 0x000000011000780c */ /* 0x010fc80003f25270 */
[----:B------:R-:W-:-:S05]  /*22d0*/  SEL R4, R11, R4, !P1 ;  /* 0x000000040b047207 */ /* 0x000fca0004800000 */
[----:B------:R-:W-:Y:S02]  /*22e0*/  IMAD.IADD R5, R3, 0x1, -R4 ;  /* 0x0000000103057824 */ /* 0x000fe400078e0a04 */
[----:B------:R-:W-:Y:S02]  /*22f0*/  IMAD.IADD R3, R4, 0x1, -R3 ;  /* 0x0000000104037824 */ /* 0x000fe400078e0a03 */
[----:B------:R-:W-:Y:S02]  /*2300*/  IMAD R11, R5, R16, R11 ;  /* 0x00000010050b7224 */ /* 0x000fe400078e020b */
[----:B------:R-:W-:-:S07]  /*2310*/  IMAD R8, R3, R2, R8 ;  /* 0x0000000203087224 */ /* 0x000fce00078e0208 */
.L_x_35:
[----:B------:R-:W-:Y:S01]  /*2320*/  VIADD R14, R14, 0x1 ;  /* 0x000000010e0e7836 */ /* 0x000fe20000000000 */
[----:B------:R-:W-:Y:S01]  /*2330*/  PLOP3.LUT P1, PT, PT, PT, PT, 0x80, 0x8 ;  /* 0x000000000008781c */ /* 0x000fe20003f2f070 */
[----:B------:R-:W-:Y:S02]  /*2340*/  IMAD.IADD R21, R11, 0x1, R170 ;  /* 0x000000010b157824 */ /* 0x000fe400078e02aa */
[----:B------:R-:W-:Y:S01]  /*2350*/  IMAD.IADD R20, R8, 0x1, R147 ;  /* 0x0000000108147824 */ /* 0x000fe200078e0293 */
[----:B------:R-:W-:-:S04]  /*2360*/  ISETP.NE.AND P0, PT, R14, 0x2, PT ;  /* 0x000000020e00780c */ /* 0x000fc80003f05270 */
[----:B------:R-:W-:Y:S02]  /*2370*/  SEL R2, RZ, 0x1, P0 ;  /* 0x00000001ff027807 */ /* 0x000fe40000000000 */
[----:B------:R-:W-:Y:S02]  /*2380*/  SEL R14, R14, RZ, P0 ;  /* 0x000000ff0e0e7207 */ /* 0x000fe40000000000 */
[----:B------:R-:W-:Y:S01]  /*2390*/  LOP3.LUT R13, R13, R2, RZ, 0x3c, !PT ;  /* 0x000000020d0d7212 */ /* 0x000fe200078e3cff */
[----:B------:R-:W-:Y:S06]  /*23a0*/  @P2 BRA `(.L_x_36) ;  /* 0xfffffff000a02947 */ /* 0x000fec000383ffff */
[----:B------:R-:W-:Y:S01]  /*23b0*/  UIADD3 UR4, UPT, UPT, UR4, 0x60, URZ ;  /* 0x0000006004047890 */ /* 0x000fe2000fffe0ff */
[----:B------:R-:W-:-:S03]  /*23c0*/  SHF.L.U32 R3, R15, 0x1f, RZ ;  /* 0x0000001f0f037819 */ /* 0x000fc600000006ff */
[----:B------:R-:W-:-:S09]  /*23d0*/  ULEA UR5, UR6, UR4, 0x3 ;  /* 0x0000000406057291 */ /* 0x000fd2000f8e18ff */
[----:B------:R-:W1:Y:S02]  /*23e0*/  SYNCS.PHASECHK.TRANS64.TRYWAIT P0, [UR5], R3 ;  /* 0x00000003ff0075a7 */ /* 0x000e640008001105 */
[----:B-1----:R-:W-:Y:S05]  /*23f0*/  @!P0 BRA `(.L_x_37) ;  /* 0x0000006400088947 */ /* 0x002fea0003800000 */
.L_x_120:
[----:B------:R-:W-:-:S04]  /*2400*/  UIADD3 UR6, UPT, UPT, UR6, 0x1, URZ ;  /* 0x0000000106067890 */ /* 0x000fc8000fffe0ff */
[----:B------:R-:W-:-:S04]  /*2410*/  UISETP.NE.AND UP0, UPT, UR6, 0xc, UPT ;  /* 0x0000000c0600788c */ /* 0x000fc8000bf05270 */
[----:B------:R-:W-:Y:S02]  /*2420*/  USEL UR7, URZ, 0x1, UP0 ;  /* 0x00000001ff077887 */ /* 0x000fe40008000000 */
[----:B------:R-:W-:-:S04]  /*2430*/  USEL UR6, UR6, URZ, UP0 ;  /* 0x000000ff06067287 */ /* 0x000fc80008000000 */
[----:B------:R-:W-:Y:S01]  /*2440*/  ULEA UR5, UR6, UR4, 0x3 ;  /* 0x0000000406057291 */ /* 0x000fe2000f8e18ff */
[----:B------:R-:W-:-:S04]  /*2450*/  LOP3.LUT R2, R15, UR7, RZ, 0x3c, !PT ;  /* 0x000000070f027c12 */ /* 0x000fc8000f8e3cff */
[----:B-1----:R-:W-:-:S04]  /*2460*/  SHF.L.U32 R3, R2, 0x1f, RZ ;  /* 0x0000001f02037819 */ /* 0x002fc800000006ff */
[----:B------:R-:W1:Y:S02]  /*2470*/  SYNCS.PHASECHK.TRANS64.TRYWAIT P0, [UR5], R3 ;  /* 0x00000003ff0075a7 */ /* 0x000e640008001105 */
[----:B-1----:R-:W-:Y:S05]  /*2480*/  @!P0 BRA `(.L_x_38) ;  /* 0x0000006000fc8947 */ /* 0x002fea0003800000 */
.L_x_122:
        /* <DEDUP_REMOVED lines=9> */
.L_x_124:
        /* <DEDUP_REMOVED lines=9> */
.L_x_126:
        /* <DEDUP_REMOVED lines=9> */
.L_x_128:
        /* <DEDUP_REMOVED lines=9> */
.L_x_130:
        /* <DEDUP_REMOVED lines=9> */
.L_x_132:
        /* <DEDUP_REMOVED lines=9> */
.L_x_134:
        /* <DEDUP_REMOVED lines=9> */
.L_x_136:
        /* <DEDUP_REMOVED lines=9> */
.L_x_138:
        /* <DEDUP_REMOVED lines=9> */
.L_x_140:
[----:B------:R-:W-:-:S04]  /*29a0*/  UIADD3 UR6, UPT, UPT, UR6, 0x1, URZ ;  /* 0x0000000106067890 */ /* 0x000fc8000fffe0ff */
[----:B------:R-:W-:-:S04]  /*29b0*/  UISETP.NE.AND UP0, UPT, UR6, 0xc, UPT ;  /* 0x0000000c0600788c */ /* 0x000fc8000bf05270 */
[----:B------:R-:W-:Y:S02]  /*29c0*/  USEL UR5, URZ, 0x1, UP0 ;  /* 0x00000001ff057887 */ /* 0x000fe40008000000 */
[----:B------:R-:W-:-:S04]  /*29d0*/  USEL UR6, UR6, URZ, UP0 ;  /* 0x000000ff06067287 */ /* 0x000fc80008000000 */
[----:B------:R-:W-:Y:S01]  /*29e0*/  ULEA UR6, UR6, UR4, 0x3 ;  /* 0x0000000406067291 */ /* 0x000fe2000f8e18ff */
[----:B-1----:R-:W-:-:S04]  /*29f0*/  LOP3.LUT R3, R2, UR5, RZ, 0x3c, !PT ;  /* 0x0000000502037c12 */ /* 0x002fc8000f8e3cff */
[----:B------:R-:W-:Y:S01]  /*2a00*/  SHF.L.U32 R3, R3, 0x1f, RZ ;  /* 0x0000001f03037819 */ /* 0x000fe200000006ff */
[----:B----4-:R-:W-:-:S07]  /*2a10*/  IMAD.U32 R0, RZ, RZ, UR6 ;  /* 0x00000006ff007e24 */ /* 0x010fce000f8e00ff */
.L_x_48:
[----:B-1----:R1:W2:Y:S02]  /*2a20*/  SYNCS.PHASECHK.TRANS64.TRYWAIT P0, [R0+URZ], R3 ;  /* 0x00000003000075a7 */ /* 0x0022a400080011ff */
[----:B--2---:R-:W-:Y:S05]  /*2a30*/  @!P0 NANOSLEEP.SYNCS 0x989680 ;  /* 0x009896800000895d */ /* 0x004fea0003900000 */
[----:B------:R-:W2:Y:S02]  /*2a40*/  @!P0 SYNCS.PHASECHK.TRANS64 P0, [R0+URZ], R3 ;  /* 0x00000003000085a7 */ /* 0x000ea400080010ff */
[----:B--2---:R-:W-:Y:S05]  /*2a50*/  @P0 EXIT ;  /* 0x000000000000094d */ /* 0x004fea0003800000 */
[----:B------:R-:W-:Y:S05]  /*2a60*/  BRA `(.L_x_48) ;  /* 0xfffffffc00ec7947 */ /* 0x000fea000383ffff */
.L_x_18:
[----:B------:R-:W-:-:S04]  /*2a70*/  UISETP.NE.AND UP1, UPT, UR37, URZ, UPT ;  /* 0x000000ff2500728c */ /* 0x000fc8000bf25270 */
[----:B------:R-:W-:-:S09]  /*2a80*/  UISETP.NE.OR UP1, UPT, UR8, 0x1, UP1 ;  /* 0x000000010800788c */ /* 0x000fd20008f25670 */
[----:B------:R-:W-:Y:S05]  /*2a90*/  BRA.U UP1, `(.L_x_49) ;  /* 0x0000000501487547 */ /* 0x000fea000b800000 */
[----:B------:R-:W-:Y:S01]  /*2aa0*/  ISETP.NE.AND P2, PT, R2, RZ, PT ;  /* 0x000000ff0200720c */ /* 0x000fe20003f45270 */
[----:B------:R-:W-:Y:S01]  /*2ab0*/  IMAD.MOV.U32 R12, RZ, RZ, 0x1 ;  /* 0x00000001ff0c7424 */ /* 0x000fe200078e00ff */
[----:B------:R-:W-:Y:S02]  /*2ac0*/  CS2R R10, SRZ ;  /* 0x00000000000a7805 */ /* 0x000fe4000001ff00 */
[----:B------:R-:W-:Y:S01]  /*2ad0*/  CS2R R8, SRZ ;  /* 0x0000000000087805 */ /* 0x000fe2000001ff00 */
[----:B------:R-:W-:Y:S01]  /*2ae0*/  UMOV UR4, 0x400 ;  /* 0x0000040000047882 */ /* 0x000fe20000000000 */
[----:B------:R-:W-:Y:S01]  /*2af0*/  UMOV UR6, URZ ;  /* 0x000000ff00067c82 */ /* 0x000fe20008000000 */
[----:B------:R-:W-:-:S12]  /*2b00*/  ULEA UR37, UR37, UR4, 0x18 ;  /* 0x0000000425257291 */ /* 0x000fd8000f8ec0ff */
.L_x_53:
[----:B------:R-:W-:Y:S02]  /*2b10*/  LEA R0, R8, UR37, 0x3 ;  /* 0x0000002508007c11 */ /* 0x000fe4000f8e18ff */
[----:B------:R-:W-:-:S03]  /*2b20*/  SHF.L.U32 R5, R9, 0x1f, RZ ;  /* 0x0000001f09057819 */ /* 0x000fc600000006ff */
[----:B------:R-:W-:Y:S01]  /*2b30*/  VIADD R4, R0, 0x160 ;  /* 0x0000016000047836 */ /* 0x000fe20000000000 */
[----:B------:R-:W1:Y:S02]  /*2b40*/  SYNCS.PHASECHK.TRANS64.TRYWAIT P0, [R0+URZ+0x150], R5 ;  /* 0x00015005000075a7 */ /* 0x000e6400080011ff */
[----:B-1----:R-:W-:Y:S05]  /*2b50*/  @!P0 BRA `(.L_x_50) ;  /* 0x0000006000388947 */ /* 0x002fea0003800000 */
.L_x_141:
[----:B------:R-:W-:Y:S01]  /*2b60*/  ULEA UR5, UR6, UR37, 0x3 ;  /* 0x0000002506057291 */ /* 0x000fe2000f8e18ff */
[----:B------:R-:W-:Y:S02]  /*2b70*/  PRMT R4, RZ, 0x654, R4 ;  /* 0x00000654ff047816 */ /* 0x000fe40000000004 */
[----:B-1----:R-:W-:Y:S01]  /*2b80*/  SHF.L.U32 R5, R12, 0x1f, RZ ;  /* 0x0000001f0c057819 */ /* 0x002fe200000006ff */
[----:B------:R-:W-:Y:S01]  /*2b90*/  UIADD3 UR4, UPT, UPT, UR5, 0xf0, URZ ;  /* 0x000000f005047890 */ /* 0x000fe2000fffe0ff */
[----:B------:R1:W-:Y:S05]  /*2ba0*/  SYNCS.ARRIVE.TRANS64.RED.A1T0 RZ, [R4+URZ], RZ ;  /* 0x000000ff04ff79a7 */ /* 0x0003ea00081004ff */
[----:B------:R-:W-:Y:S01]  /*2bb0*/  IMAD.U32 R7, RZ, RZ, UR4 ;  /* 0x00000004ff077e24 */ /* 0x000fe2000f8e00ff */
[----:B------:R-:W2:Y:S04]  /*2bc0*/  SYNCS.PHASECHK.TRANS64.TRYWAIT P0, [UR5+0x100], R5 ;  /* 0x00010005ff0075a7 */ /* 0x000ea80008001105 */
[----:B------:R-:W-:Y:S01]  /*2bd0*/  PRMT R6, R2, 0x654, R7 ;  /* 0x0000065402067816 */ /* 0x000fe20000000007 */
[----:B-1----:R-:W-:Y:S01]  /*2be0*/  @!P2 IMAD.MOV.U32 R4, RZ, RZ, 0x10 ;  /* 0x00000010ff04a424 */ /* 0x002fe200078e00ff */
[----:B--2---:R-:W-:Y:S06]  /*2bf0*/  @!P0 BRA `(.L_x_51) ;  /* 0x0000006000248947 */ /* 0x004fec0003800000 */
.L_x_143:
[----:B------:R-:W-:Y:S01]  /*2c00*/  ULEA UR4, UR6, UR37, 0x4 ;  /* 0x0000002506047291 */ /* 0x000fe2000f8e20ff */
[----:B------:R-:W-:Y:S01]  /*2c10*/  SEL R3, R6, R3, !P2 ;  /* 0x0000000306037207 */ /* 0x000fe20005000000 */
[----:B------:R-:W-:Y:S01]  /*2c20*/  UIADD3 UR5, UPT, UPT, UR5, 0xf0, URZ ;  /* 0x000000f005057890 */ /* 0x000fe2000fffe0ff */
[----:B-1----:R-:W-:Y:S01]  /*2c30*/  LEA R0, R11, UR37, 0x3 ;  /* 0x000000250b007c11 */ /* 0x002fe2000f8e18ff */
[----:B------:R-:W-:Y:S01]  /*2c40*/  UIADD3 UR4, UPT, UPT, UR4, 0x180, URZ ;  /* 0x0000018004047890 */ /* 0x000fe2000fffe0ff */
[----:B------:R-:W-:Y:S01]  /*2c50*/  SHF.L.U32 R5, R10, 0x1f, RZ ;  /* 0x0000001f0a057819 */ /* 0x000fe200000006ff */
[----:B------:R1:W-:Y:S01]  /*2c60*/  @!P2 SYNCS.ARRIVE.TRANS64.RED RZ, [R3+URZ], R4 ;  /* 0x0000000403ffa9a7 */ /* 0x0003e200080004ff */
[----:B------:R-:W-:Y:S01]  /*2c70*/  UIADD3 UR6, UPT, UPT, UR6, 0x1, URZ ;  /* 0x0000000106067890 */ /* 0x000fe2000fffe0ff */
[----:B------:R-:W-:-:S03]  /*2c80*/  VIADD R8, R8, 0x1 ;  /* 0x0000000108087836 */ /* 0x000fc60000000000 */
[----:B------:R-:W-:Y:S02]  /*2c90*/  UISETP.NE.AND UP0, UPT, UR6, 0x2, UPT ;  /* 0x000000020600788c */ /* 0x000fe4000bf05270 */
[----:B------:R-:W-:Y:S06]  /*2ca0*/  UGETNEXTWORKID.BROADCAST [UR4], [UR5] ;  /* 0x00000000040073ca */ /* 0x000fec0008000100 */
[----:B------:R-:W-:Y:S01]  /*2cb0*/  USEL UR4, URZ, 0x1, UP0 ;  /* 0x00000001ff047887 */ /* 0x000fe20008000000 */
[----:B------:R-:W-:Y:S01]  /*2cc0*/  ISETP.NE.AND P0, PT, R8, 0x2, PT ;  /* 0x000000020800780c */ /* 0x000fe20003f05270 */
[----:B------:R-:W-:Y:S01]  /*2cd0*/  USEL UR6, UR6, URZ, UP0 ;  /* 0x000000ff06067287 */ /* 0x000fe20008000000 */
[----:B------:R-:W2:Y:S03]  /*2ce0*/  SYNCS.PHASECHK.TRANS64.TRYWAIT P1, [R0+URZ+0xf0], R5 ;  /* 0x0000f005000075a7 */ /* 0x000ea600080211ff */
[----:B------:R-:W-:Y:S01]  /*2cf0*/  LOP3.LUT R12, R12, UR4, RZ, 0x3c, !PT ;  /* 0x000000040c0c7c12 */ /* 0x000fe2000f8e3cff */
[----:B-12---:R-:W-:Y:S07]  /*2d00*/  @!P1 BRA `(.L_x_52) ;  /* 0x0000005c00f89947 */ /* 0x006fee0003800000 */
.L_x_144:
[C---:B------:R-:W-:Y:S01]  /*2d10*/  LEA R4, R11.reuse, UR37, 0x4 ;  /* 0x000000250b047c11 */ /* 0x040fe2000f8e20ff */
[----:B-1----:R-:W-:Y:S01]  /*2d20*/  VIADD R0, R0, 0x100 ;  /* 0x0000010000007836 */ /* 0x002fe20000000000 */
[----:B------:R-:W-:Y:S01]  /*2d30*/  SEL R8, R8, RZ, P0 ;  /* 0x000000ff08087207 */ /* 0x000fe20000000000 */
[----:B------:R-:W-:-:S03]  /*2d40*/  VIADD R11, R11, 0x1 ;  /* 0x000000010b0b7836 */ /* 0x000fc60000000000 */
[----:B------:R-:W1:Y:S01]  /*2d50*/  LDS.128 R4, [R4+0x180] ;  /* 0x0001800004047984 */ /* 0x000e620000000c00 */
[----:B------:R-:W-:Y:S02]  /*2d60*/  PRMT R0, RZ, 0x654, R0 ;  /* 0x00000654ff007816 */ /* 0x000fe40000000000 */
[C---:B------:R-:W-:Y:S01]  /*2d70*/  ISETP.NE.AND P1, PT, R11.reuse, 0x2, PT ;  /* 0x000000020b00780c */ /* 0x040fe20003f25270 */
[----:B------:R-:W-:Y:S01]  /*2d80*/  @!PT LDS RZ, [RZ] ;  /* 0x00000000fffff984 */ /* 0x000fe20000000800 */
[----:B------:R-:W-:Y:S01]  /*2d90*/  @!PT LDS RZ, [RZ] ;  /* 0x00000000fffff984 */ /* 0x000fe20000000800 */
[----:B------:R-:W-:Y:S01]  /*2da0*/  @!PT LDS RZ, [RZ] ;  /* 0x00000000fffff984 */ /* 0x000fe20000000800 */
[----:B------:R-:W-:Y:S01]  /*2db0*/  @!PT LDS RZ, [RZ] ;  /* 0x00000000fffff984 */ /* 0x000fe20000000800 */
[----:B------:R2:W-:Y:S06]  /*2dc0*/  MEMBAR.ALL.CTA ;  /* 0x0000000000007992 */ /* 0x0005ec0000008000 */
[----:B--2---:R-:W2:Y:S01]  /*2dd0*/  FENCE.VIEW.ASYNC.S ;  /* 0x00000000000073c6 */ /* 0x004ea20000000000 */
[----:B------:R-:W-:Y:S01]  /*2de0*/  SEL R11, R11, RZ, P1 ;  /* 0x000000ff0b0b7207 */ /* 0x000fe20000800000 */
[----:B--2---:R2:W-:Y:S01]  /*2df0*/  SYNCS.ARRIVE.TRANS64.RED.A1T0 RZ, [R0+URZ], RZ ;  /* 0x000000ff00ff79a7 */ /* 0x0045e200081004ff */
[----:B-1----:R-:W-:-:S02]  /*2e00*/  LOP3.LUT P3, RZ, R6, 0x1, RZ, 0xc0, !PT ;  /* 0x0000000106ff7812 */ /* 0x002fc4000786c0ff */
[----:B------:R-:W-:-:S04]  /*2e10*/  SEL R5, RZ, 0x1, P1 ;  /* 0x00000001ff057807 */ /* 0x000fc80000800000 */
[----:B------:R-:W-:Y:S02]  /*2e20*/  LOP3.LUT R10, R10, R5, RZ, 0x3c, !PT ;  /* 0x000000050a0a7212 */ /* 0x000fe400078e3cff */
[----:B--2---:R-:W-:-:S04]  /*2e30*/  SEL R0, RZ, 0x1, P0 ;  /* 0x00000001ff007807 */ /* 0x004fc80000000000 */
[----:B------:R-:W-:Y:S01]  /*2e40*/  LOP3.LUT R9, R9, R0, RZ, 0x3c, !PT ;  /* 0x0000000009097212 */ /* 0x000fe200078e3cff */
[----:B------:R-:W-:Y:S06]  /*2e50*/  @P3 BRA `(.L_x_53) ;  /* 0xfffffffc002c3947 */ /* 0x000fec000383ffff */
[----:B------:R-:W-:Y:S01]  /*2e60*/  ULEA UR5, UR6, UR37, 0x3 ;  /* 0x0000002506057291 */ /* 0x000fe2000f8e18ff */
[----:B------:R-:W-:-:S08]  /*2e70*/  SHF.L.U32 R3, R12, 0x1f, RZ ;  /* 0x0000001f0c037819 */ /* 0x000fd000000006ff */
[----:B------:R-:W1:Y:S02]  /*2e80*/  SYNCS.PHASECHK.TRANS64 P0, [UR5+0x100], R3 ;  /* 0x00010003ff0075a7 */ /* 0x000e640008001005 */
[----:B-1----:R-:W-:Y:S05]  /*2e90*/  @P0 BRA `(.L_x_54) ;  /* 0x0000000000080947 */ /* 0x002fea0003800000 */
[----:B------:R-:W1:Y:S02]  /*2ea0*/  SYNCS.PHASECHK.TRANS64.TRYWAIT P0, [UR5+0x100], R3 ;  /* 0x00010003ff0075a7 */ /* 0x000e640008001105 */
[----:B-1----:R-:W-:Y:S05]  /*2eb0*/  @!P0 BRA `(.L_x_55) ;  /* 0x0000005c00a08947 */ /* 0x002fea0003800000 */
.L_x_54:
[----:B------:R-:W-:-:S04]  /*2ec0*/  UIADD3 UR4, UPT, UPT, UR6, 0x1, URZ ;  /* 0x0000000106047890 */ /* 0x000fc8000fffe0ff */
[----:B------:R-:W-:-:S04]  /*2ed0*/  UISETP.NE.AND UP0, UPT, UR4, 0x2, UPT ;  /* 0x000000020400788c */ /* 0x000fc8000bf05270 */
[----:B------:R-:W-:Y:S02]  /*2ee0*/  USEL UR7, URZ, 0x1, UP0 ;  /* 0x00000001ff077887 */ /* 0x000fe40008000000 */
[----:B------:R-:W-:-:S04]  /*2ef0*/  USEL UR4, UR4, URZ, UP0 ;  /* 0x000000ff04047287 */ /* 0x000fc80008000000 */
[----:B------:R-:W-:Y:S01]  /*2f00*/  ULEA UR4, UR4, UR37, 0x3 ;  /* 0x0000002504047291 */ /* 0x000fe2000f8e18ff */
[----:B-1----:R-:W-:-:S04]  /*2f10*/  LOP3.LUT R3, R12, UR7, RZ, 0x3c, !PT ;  /* 0x000000070c037c12 */ /* 0x002fc8000f8e3cff */
[----:B------:R-:W-:-:S04]  /*2f20*/  SHF.L.U32 R0, R3, 0x1f, RZ ;  /* 0x0000001f03007819 */ /* 0x000fc800000006ff */
[----:B------:R-:W1:Y:S02]  /*2f30*/  SYNCS.PHASECHK.TRANS64 P0, [UR4+0x100], R0 ;  /* 0x00010000ff0075a7 */ /* 0x000e640008001004 */
[----:B-1----:R-:W-:Y:S05]  /*2f40*/  @P0 EXIT ;  /* 0x000000000000094d */ /* 0x002fea0003800000 */
[----:B------:R-:W-:Y:S02]  /*2f50*/  SHF.L.U32 R3, R3, 0x1f, RZ ;  /* 0x0000001f03037819 */ /* 0x000fe400000006ff */
[----:B------:R-:W-:-:S07]  /*2f60*/  MOV R0, UR4 ;  /* 0x0000000400007c02 */ /* 0x000fce0008000f00 */
.L_x_56:
[----:B-1----:R1:W2:Y:S02]  /*2f70*/  SYNCS.PHASECHK.TRANS64.TRYWAIT P0, [R0+URZ+0x100], R3 ;  /* 0x00010003000075a7 */ /* 0x0022a400080011ff */
[----:B--2---:R-:W-:Y:S05]  /*2f80*/  @!P0 NANOSLEEP.SYNCS 0x989680 ;  /* 0x009896800000895d */ /* 0x004fea0003900000 */
[----:B------:R-:W2:Y:S02]  /*2f90*/  @!P0 SYNCS.PHASECHK.TRANS64 P0, [R0+URZ+0x100], R3 ;  /* 0x00010003000085a7 */ /* 0x000ea400080010ff */
[----:B--2---:R-:W-:Y:S05]  /*2fa0*/  @P0 EXIT ;  /* 0x000000000000094d */ /* 0x004fea0003800000 */
[----:B------:R-:W-:Y:S05]  /*2fb0*/  BRA `(.L_x_56) ;  /* 0xfffffffc00ec7947 */ /* 0x000fea000383ffff */
.L_x_49:
[----:B------:R-:W-:-:S09]  /*2fc0*/  UISETP.NE.AND UP1, UPT, UR8, URZ, UPT ;  /* 0x000000ff0800728c */ /* 0x000fd2000bf25270 */
[----:B------:R-:W-:Y:S05]  /*2fd0*/  BRA.U UP1, `(.L_x_57) ;  /* 0x0000000d017c7547 */ /* 0x000fea000b800000 */
[----:B------:R-:W-:Y:S01]  /*2fe0*/  UMOV UR4, 0x40 ;  /* 0x0000004000047882 */ /* 0x000fe20000000000 */
[----:B------:R-:W-:Y:S01]  /*2ff0*/  NOP ;  /* 0x0000000000007918 */ /* 0x000fe20000000000 */
[----:B------:R-:W-:Y:S01]  /*3000*/  ULEA UR4, UR37, UR4, 0x18 ;  /* 0x0000000425047291 */ /* 0x000fe2000f8ec0ff */
[----:B------:R-:W-:Y:S02]  /*3010*/  UMOV UR5, 0x400 ;  /* 0x0000040000057882 */ /* 0x000fe40000000000 */
[----:B------:R-:W-:-:S06]  /*3020*/  ULEA UR37, UR37, UR5, 0x18 ;  /* 0x0000000525257291 */ /* 0x000fcc000f8ec0ff */
[----:B------:R-:W1:Y:S02]  /*3030*/  LDS.U8 R0, [UR4+0x1c] ;  /* 0x00001c04ff007984 */ /* 0x000e640008000000 */
[----:B-1----:R-:W-:-:S13]  /*3040*/  ISETP.NE.AND P0, PT, R0, RZ, PT ;  /* 0x000000ff0000720c */ /* 0x002fda0003f05270 */
[----:B------:R-:W-:Y:S05]  /*3050*/  @P0 BRA `(.L_x_58) ;  /* 0x0000000000580947 */ /* 0x000fea0003800000 */
[----:B------:R-:W-:-:S13]  /*3060*/  ELECT P0, URZ, PT ;  /* 0x0000000000ff782f */ /* 0x000fda0003800000 */
[----:B------:R-:W-:Y:S05]  /*3070*/  @!P0 BRA `(.L_x_59) ;  /* 0x0000000000608947 */ /* 0x000fea0003800000 */
[----:B------:R-:W-:Y:S01]  /*3080*/  UMOV UR5, 0x10 ;  /* 0x0000001000057882 */ /* 0x000fe20000000000 */
[----:B------:R-:W-:Y:S01]  /*3090*/  HFMA2 R0, -RZ, RZ, 0, 5.9604644775390625e-08 ;  /* 0x00000001ff007431 */ /* 0x000fe200000001ff */
[----:B------:R-:W-:-:S03]  /*30a0*/  MOV R2, 0xffff ;  /* 0x0000ffff00027802 */ /* 0x000fc60000000f00 */
[----:B------:R-:W-:Y:S04]  /*30b0*/  DEPBAR.LE SB1, 0x36 ;  /* 0x00009d800000791a */ /* 0x000fe80000000000 */
[----:B------:R-:W1:Y:S02]  /*30c0*/  UTCATOMSWS.FIND_AND_SET.ALIGN UP0, UR5, UR5 ;  /* 0x00000005000575e3 */ /* 0x000e640008000800 */
[----:B-1----:R-:W-:Y:S01]  /*30d0*/  MOV R3, UR5 ;  /* 0x0000000500037c02 */ /* 0x002fe20008000f00 */
[----:B------:R-:W-:Y:S06]  /*30e0*/  BRA.U UP0, `(.L_x_60) ;  /* 0x0000000100187547 */ /* 0x000fec000b800000 */
.L_x_61:
[----:B------:R-:W-:Y:S05]  /*30f0*/  NANOSLEEP 0x64 ;  /* 0x000000640000795d */ /* 0x000fea0003800000 */
[----:B------:R-:W-:-:S05]  /*3100*/  UMOV UR5, 0x10 ;  /* 0x0000001000057882 */ /* 0x000fca0000000000 */
[----:B------:R-:W-:Y:S04]  /*3110*/  DEPBAR.LE SB1, 0x36 ;  /* 0x00009d800000791a */ /* 0x000fe80000000000 */
[----:B------:R-:W1:Y:S02]  /*3120*/  UTCATOMSWS.FIND_AND_SET.ALIGN UP0, UR5, UR5 ;  /* 0x00000005000575e3 */ /* 0x000e640008000800 */
[----:B-1----:R-:W-:Y:S01]  /*3130*/  MOV R3, UR5 ;  /* 0x0000000500037c02 */ /* 0x002fe20008000f00 */
[----:B------:R-:W-:Y:S05]  /*3140*/  BRA.U !UP0, `(.L_x_61) ;  /* 0xfffffffd08e87547 */ /* 0x000fea000b83ffff */
.L_x_60:
[-C--:B------:R-:W-:Y:S02]  /*3150*/  SHF.L.U32 R2, R2, R3.reuse, RZ ;  /* 0x0000000302027219 */ /* 0x080fe400000006ff */
[----:B------:R-:W-:Y:S01]  /*3160*/  SHF.L.U32 R0, R0, R3, RZ ;  /* 0x0000000300007219 */ /* 0x000fe200000006ff */
[----:B------:R-:W-:Y:S02]  /*3170*/  IMAD.SHL.U32 R3, R3, 0x20, RZ ;  /* 0x0000002003037824 */ /* 0x000fe400078e00ff */
[----:B------:R1:W-:Y:S04]  /*3180*/  ATOMS.OR RZ, [UR4+0x14], R2 ;  /* 0x00001402ffff798c */ /* 0x0003e8000b000004 */
[----:B------:R1:W-:Y:S04]  /*3190*/  ATOMS.OR RZ, [UR4+0x18], R0 ;  /* 0x00001800ffff798c */ /* 0x0003e8000b000004 */
[----:B------:R1:W-:Y:S01]  /*31a0*/  STS [UR37+0x1a0], R3 ;  /* 0x0001a003ff007988 */ /* 0x0003e20008000825 */
[----:B------:R-:W-:Y:S05]  /*31b0*/  BRA `(.L_x_59) ;  /* 0x0000000000107947 */ /* 0x000fea0003800000 */
.L_x_58:
[----:B------:R-:W-:Y:S02]  /*31c0*/  MOV R0, 0xffffffff ;  /* 0xffffffff00007802 */ /* 0x000fe40000000f00 */
[----:B------:R-:W-:-:S03]  /*31d0*/  MOV R2, 0x3200 ;  /* 0x0000320000027802 */ /* 0x000fc60000000f00 */
[----:B------:R1:W-:Y:S04]  /*31e0*/  STS [UR37+0x1a0], R0 ;  /* 0x0001a000ff007988 */ /* 0x0003e80008000825 */
[----:B-1-3-5:R-:W-:Y:S05]  /*31f0*/  CALL.REL.NOINC `($__internal_1_$__cuda_sm10x_tcgen05_guardrail_trap_phase_invalid_during_alloc) ;  /* 0x00000060005c7944 */ /* 0x02afea0003c00000 */
.L_x_59:
[----:B------:R-:W-:Y:S05]  /*3200*/  WARPSYNC.ALL ;  /* 0x0000000000007948 */ /* 0x000fea0003800000 */
[----:B------:R-:W2:Y:S01]  /*3210*/  S2UR UR6, SR_CgaCtaId ;  /* 0x00000000000679c3 */ /* 0x000ea20000008800 */
[----:B------:R-:W-:Y:S01]  /*3220*/  UMOV UR4, 0x400 ;  /* 0x0000040000047882 */ /* 0x000fe20000000000 */
[----:B------:R-:W-:-:S06]  /*3230*/  NOP ;  /* 0x0000000000007918 */ /* 0x000fcc0000000000 */
[----:B------:R-:W-:Y:S06]  /*3240*/  BAR.ARV 0x6, 0xa0 ;  /* 0x0182800000007b1d */ /* 0x000fec0000002000 */
[----:B------:R-:W4:Y:S01]  /*3250*/  LDCU UR7, c[0x0][0x38c] ;  /* 0x00007180ff0777ac */ /* 0x000f220008000800 */
[----:B------:R-:W-:Y:S01]  /*3260*/  IMAD.MOV.U32 R11, RZ, RZ, 0x1 ;  /* 0x00000001ff0b7424 */ /* 0x000fe200078e00ff */
[----:B------:R-:W-:Y:S01]  /*3270*/  CS2R R8, SRZ ;  /* 0x0000000000087805 */ /* 0x000fe2000001ff00 */
[----:B------:R-:W-:Y:S01]  /*3280*/  IMAD.MOV.U32 R10, RZ, RZ, RZ ;  /* 0x000000ffff0a7224 */ /* 0x000fe200078e00ff */
[----:B------:R-:W-:Y:S01]  /*3290*/  UMOV UR18, URZ ;  /* 0x000000ff00127c82 */ /* 0x000fe20008000000 */
[----:B------:R-:W-:Y:S01]  /*32a0*/  UMOV UR17, URZ ;  /* 0x000000ff00117c82 */ /* 0x000fe20008000000 */
[----:B------:R-:W-:Y:S01]  /*32b0*/  UMOV UR22, 0x0 ;  /* 0x0000000000167882 */ /* 0x000fe20000000000 */
[----:B------:R-:W-:Y:S01]  /*32c0*/  UMOV UR23, 0x8200010 ;  /* 0x0820001000177882 */ /* 0x000fe20000000000 */
[----:B------:R-:W-:Y:S01]  /*32d0*/  UMOV UR20, 0x0 ;  /* 0x0000000000147882 */ /* 0x000fe20000000000 */
[----:B------:R-:W-:Y:S01]  /*32e0*/  UMOV UR21, 0x8200010 ;  /* 0x0820001000157882 */ /* 0x000fe20000000000 */
[----:B--2---:R-:W-:Y:S01]  /*32f0*/  ULEA UR6, UR6, UR4, 0x18 ;  /* 0x0000000406067291 */ /* 0x004fe2000f8ec0ff */
[----:B------:R-:W2:Y:S03]  /*3300*/  LDCU UR4, c[0x0][0x38c] ;  /* 0x00007180ff0477ac */ /* 0x000ea60008000800 */
[----:B------:R-:W-:-:S02]  /*3310*/  UIADD3 UR11, UPT, UPT, UR6, 0x8400, URZ ;  /* 0x00008400060b7890 */ /* 0x000fc4000fffe0ff */
[----:B----4-:R-:W-:-:S03]  /*3320*/  UIADD3 UR7, UPT, UPT, UR7, 0x3f, URZ ;  /* 0x0000003f07077890 */ /* 0x010fc6000fffe0ff */
[----:B-1----:R-:W1:Y:S01]  /*3330*/  LDS R0, [UR6+0x1a0] ;  /* 0x0001a006ff007984 */ /* 0x002e620008000800 */
[----:B------:R-:W-:Y:S02]  /*3340*/  UIADD3 UR12, UPT, UPT, UR6, 0x20400, URZ ;  /* 0x00020400060c7890 */ /* 0x000fe4000fffe0ff */
[----:B------:R-:W-:Y:S02]  /*3350*/  USHF.R.S32.HI UR5, URZ, 0x1f, UR7 ;  /* 0x0000001fff057899 */ /* 0x000fe40008011407 */
[----:B------:R-:W-:Y:S02]  /*3360*/  USHF.R.U32.HI UR11, URZ, 0x4, UR11 ;  /* 0x00000004ff0b7899 */ /* 0x000fe4000801160b */
[----:B------:R-:W-:Y:S02]  /*3370*/  ULEA.HI UR5, UR5, UR7, URZ, 0x6 ;  /* 0x0000000705057291 */ /* 0x000fe4000f8f30ff */
[----:B------:R-:W-:Y:S02]  /*3380*/  USHF.R.U32.HI UR12, URZ, 0x4, UR12 ;  /* 0x00000004ff0c7899 */ /* 0x000fe4000801160c */
[----:B------:R-:W-:-:S02]  /*3390*/  USHF.R.S32.HI UR5, URZ, 0x6, UR5 ;  /* 0x00000006ff057899 */ /* 0x000fc40008011405 */
[----:B------:R-:W-:Y:S02]  /*33a0*/  ULOP3.LUT UR11, UR11, 0x3fff, URZ, 0xc0, !UPT ;  /* 0x00003fff0b0b7892 */ /* 0x000fe4000f8ec0ff */
[----:B------:R-:W-:Y:S02]  /*33b0*/  UISETP.LT.AND UP0, UPT, UR5, 0x1, UPT ;  /* 0x000000010500788c */ /* 0x000fe4000bf01270 */
[----:B------:R-:W-:Y:S02]  /*33c0*/  ULOP3.LUT UR12, UR12, 0x3fff, URZ, 0xc0, !UPT ;  /* 0x00003fff0c0c7892 */ /* 0x000fe4000f8ec0ff */
[----:B------:R-:W-:Y:S02]  /*33d0*/  USEL UR10, UR5, 0x1, !UP0 ;  /* 0x00000001050a7887 */ /* 0x000fe4000c000000 */
[----:B------:R-:W-:Y:S02]  /*33e0*/  ULOP3.LUT UR11, UR11, 0x10000, URZ, 0xfc, !UPT ;  /* 0x000100000b0b7892 */ /* 0x000fe4000f8efcff */
[----:B------:R-:W-:-:S02]  /*33f0*/  ULOP3.LUT UR12, UR12, 0x10000, URZ, 0xfc, !UPT ;  /* 0x000100000c0c7892 */ /* 0x000fc4000f8efcff */
[----:B------:R-:W-:Y:S02]  /*3400*/  UIADD3 UR10, UPT, UPT, -UR10, URZ, URZ ;  /* 0x000000ff0a0a7290 */ /* 0x000fe4000fffe1ff */
[----:B--2---:R-:W-:Y:S01]  /*3410*/  UISETP.GE.AND UP3, UPT, UR4, 0x1, UPT ;  /* 0x000000010400788c */ /* 0x004fe2000bf66270 */
[----:B-1----:R-:W-:-:S15]  /*3420*/  R2UR UR19, R0 ;  /* 0x00000000001372ca */ /* 0x002fde00000e0000 */
.L_x_68:
[----:B------:R-:W-:Y:S02]  /*3430*/  LEA R0, R10, UR6, 0x3 ;  /* 0x000000060a007c11 */ /* 0x000fe4000f8e18ff */
[----:B------:R-:W-:Y:S02]  /*3440*/  SHF.L.U32 R5, R9, 0x1f, RZ ;  /* 0x0000001f09057819 */ /* 0x000fe400000006ff */
[----:B------:R-:W-:Y:S01]  /*3450*/  PLOP3.LUT P0, PT, PT, PT, UP3, 0x80, 0x8 ;  /* 0x000000000008781c */ /* 0x000fe20003f0f038 */
[----:B------:R-:W-:Y:S01]  /*3460*/  VIADD R3, R0, 0x100 ;  /* 0x0000010000037836 */ /* 0x000fe20000000000 */
[----:B-1----:R-:W1:Y:S02]  /*3470*/  SYNCS.PHASECHK.TRANS64.TRYWAIT P1, [R0+URZ+0xf0], R5 ;  /* 0x0000f005000075a7 */ /* 0x002e6400080211ff */
[----:B-1--4-:R-:W-:Y:S09]  /*3480*/  @!P1 BRA `(.L_x_62) ;  /* 0x0000005800449947 */ /* 0x012ff20003800000 */
.L_x_146:
[----:B------:R-:W-:Y:S01]  /*3490*/  LEA R4, R10, UR6, 0x4 ;  /* 0x000000060a047c11 */ /* 0x000fe2000f8e20ff */
[----:B------:R-:W-:Y:S01]  /*34a0*/  @UP3 ULEA UR4, UR17, UR6, 0x3 ;  /* 0x0000000611043291 */ /* 0x000fe2000f8e18ff */
[----:B------:R-:W-:Y:S01]  /*34b0*/  PLOP3.LUT P2, PT, PT, PT, PT, 0x80, 0x8 ;  /* 0x000000000008781c */ /* 0x000fe20003f4f070 */
[----:B------:R-:W-:Y:S01]  /*34c0*/  ULEA UR8, UR18, UR6, 0x3 ;  /* 0x0000000612087291 */ /* 0x000fe2000f8e18ff */
[----:B------:R-:W-:Y:S01]  /*34d0*/  PRMT R3, RZ, 0x654, R3 ;  /* 0x00000654ff037816 */ /* 0x000fe20000000003 */
[----:B------:R-:W-:Y:S01]  /*34e0*/  ULEA UR9, UR18, UR19, 0x7 ;  /* 0x0000001312097291 */ /* 0x000fe2000f8e38ff */
[----:B-1----:R-:W1:Y:S01]  /*34f0*/  LDS.128 R4, [R4+0x180] ;  /* 0x0001800004047984 */ /* 0x002e620000000c00 */
[----:B------:R-:W-:Y:S02]  /*3500*/  @P0 SHF.L.U32 R2, R8, 0x1f, RZ ;  /* 0x0000001f08020819 */ /* 0x000fe400000006ff */
[----:B------:R-:W-:Y:S01]  /*3510*/  SHF.L.U32 R0, R11, 0x1f, RZ ;  /* 0x0000001f0b007819 */ /* 0x000fe200000006ff */
[----:B------:R-:W-:Y:S01]  /*3520*/  @!PT LDS RZ, [RZ] ;  /* 0x00000000fffff984 */ /* 0x000fe20000000800 */
[----:B------:R-:W-:Y:S01]  /*3530*/  @!PT LDS RZ, [RZ] ;  /* 0x00000000fffff984 */ /* 0x000fe20000000800 */
[----:B------:R-:W-:Y:S01]  /*3540*/  @!PT LDS RZ, [RZ] ;  /* 0x00000000fffff984 */ /* 0x000fe20000000800 */
[----:B------:R-:W-:Y:S01]  /*3550*/  @!PT LDS RZ, [RZ] ;  /* 0x00000000fffff984 */ /* 0x000fe20000000800 */
[----:B------:R2:W-:Y:S06]  /*3560*/  MEMBAR.ALL.CTA ;  /* 0x0000000000007992 */ /* 0x0005ec0000008000 */
[----:B--2---:R-:W2:Y:S02]  /*3570*/  FENCE.VIEW.ASYNC.S ;  /* 0x00000000000073c6 */ /* 0x004ea40000000000 */
[----:B--2---:R2:W-:Y:S01]  /*3580*/  SYNCS.ARRIVE.TRANS64.RED.A1T0 RZ, [R3+URZ], RZ ;  /* 0x000000ff03ff79a7 */ /* 0x0045e200081004ff */
[----:B------:R2:W4:Y:S01]  /*3590*/  @P0 SYNCS.PHASECHK.TRANS64.TRYWAIT P2, [UR4], R2 ;  /* 0x00000002ff0005a7 */ /* 0x0005220008041104 */
[----:B-1----:R-:W-:Y:S01]  /*35a0*/  LOP3.LUT P1, RZ, R6, 0x1, RZ, 0xc0, !PT ;  /* 0x0000000106ff7812 */ /* 0x002fe2000782c0ff */
[----:B------:R-:W1:Y:S02]  /*35b0*/  SYNCS.PHASECHK.TRANS64.TRYWAIT P0, [UR8+0x130], R0 ;  /* 0x00013000ff0075a7 */ /* 0x000e640008001108 */
[----:B-12-4-:R-:W-:Y:S10]  /*35c0*/  @!P0 BRA `(.L_x_63) ;  /* 0x0000005800088947 */ /* 0x016ff40003800000 */
.L_x_148:
[----:B------:R-:W-:Y:S01]  /*35d0*/  IADD3 R10, PT, PT, R10, 0x1, RZ ;  /* 0x000000010a0a7810 */ /* 0x000fe20007ffe0ff */
[----:B------:R-:W-:Y:S06]  /*35e0*/  BRA.U !UP3, `(.L_x_64) ;  /* 0x000000010b987547 */ /* 0x000fec000b800000 */
[----:B------:R-:W-:Y:S01]  /*35f0*/  UPLOP3.LUT UP4, UPT, UPT, UPT, UPT, 0x40, 0x4 ;  /* 0x000000000004789c */ /* 0x000fe20003f8e870 */
[----:B------:R-:W-:Y:S01]  /*3600*/  UMOV UR16, UR10 ;  /* 0x0000000a00107c82 */ /* 0x000fe20008000000 */
[----:B------:R-:W-:Y:S01]  /*3610*/  UMOV UR15, UR5 ;  /* 0x00000005000f7c82 */ /* 0x000fe20008000000 */
[----:B------:R-:W-:-:S08]  /*3620*/  UMOV UR14, UR17 ;  /* 0x00000011000e7c82 */ /* 0x000fd00008000000 */
.L_x_67:
[----:B------:R-:W-:Y:S02]  /*3630*/  UIADD3 UR16, UPT, UPT, UR16, 0x1, URZ ;  /* 0x0000000110107890 */ /* 0x000fe4000fffe0ff */
[----:B--2---:R-:W-:Y:S02]  /*3640*/  ULEA UR7, UR14, UR6, 0x3 ;  /* 0x000000060e077291 */ /* 0x004fe4000f8e18ff */
[----:B------:R-:W-:Y:S01]  /*3650*/  UISETP.NE.AND UP0, UPT, UR16, URZ, UPT ;  /* 0x000000ff1000728c */ /* 0x000fe2000bf05270 */
[----:B----4-:R-:W-:Y:S10]  /*3660*/  @P2 BRA `(.L_x_65) ;  /* 0x00000000000c2947 */ /* 0x010ff40003800000 */
[----:B-1----:R-:W-:Y:S04]  /*3670*/  SHF.L.U32 R3, R8, 0x1f, RZ ;  /* 0x0000001f08037819 */ /* 0x002fe800000006ff */
[----:B------:R-:W1:Y:S02]  /*3680*/  SYNCS.PHASECHK.TRANS64.TRYWAIT P0, [UR7], R3 ;  /* 0x00000003ff0075a7 */ /* 0x000e640008001107 */
[----:B-1----:R-:W-:Y:S05]  /*3690*/  @!P0 BRA `(.L_x_66) ;  /* 0x0000005400ec8947 */ /* 0x002fea0003800000 */
.L_x_65:
[----:B------:R-:W-:Y:S01]  /*36a0*/  UISETP.NE.AND UP1, UPT, UR15, 0x1, UPT ;  /* 0x000000010f00788c */ /* 0x000fe2000bf25270 */
[----:B------:R-:W-:Y:S01]  /*36b0*/  PLOP3.LUT P2, PT, PT, PT, PT, 0x80, 0x8 ;  /* 0x000000000008781c */ /* 0x000fe20003f4f070 */
[----:B------:R-:W-:Y:S02]  /*36c0*/  UIADD3 UR17, UPT, UPT, UR14, 0x1, URZ ;  /* 0x000000010e117890 */ /* 0x000fe4000fffe0ff */
[----:B------:R-:W-:Y:S02]  /*36d0*/  ULEA UR24, UR14, UR12, 0x9 ;  /* 0x0000000c0e187291 */ /* 0x000fe4000f8e48ff */
[----:B------:R-:W-:Y:S01]  /*36e0*/  UISETP.NE.AND UP2, UPT, UR17, 0xc, UPT ;  /* 0x0000000c1100788c */ /* 0x000fe2000bf45270 */
[----:B------:R-:W-:Y:S01]  /*36f0*/  PLOP3.LUT P0, PT, PT, PT, UP1, 0x80, 0x8 ;  /* 0x000000000008781c */ /* 0x000fe20003f0f018 */
[----:B------:R-:W-:Y:S02]  /*3700*/  ULEA UR26, UR14, UR11, 0x9 ;  /* 0x0000000b0e1a7291 */ /* 0x000fe4000f8e48ff */
[----:B------:R-:W-:Y:S02]  /*3710*/  USEL UR13, URZ, 0x1, UP2 ;  /* 0x00000001ff0d7887 */ /* 0x000fe40009000000 */
[----:B------:R-:W-:Y:S02]  /*3720*/  USEL UR17, UR17, URZ, UP2 ;  /* 0x000000ff11117287 */ /* 0x000fe40009000000 */
[----:B------:R-:W-:Y:S02]  /*3730*/  UIADD3 UR30, UPT, UPT, UR24, 0x2, URZ ;  /* 0x00000002181e7890 */ /* 0x000fe4000fffe0ff */
[----:B------:R-:W-:Y:S01]  /*3740*/  @UP1 ULEA UR4, UR17, UR6, 0x3 ;  /* 0x0000000611041291 */ /* 0x000fe2000f8e18ff */
[----:B------:R-:W-:Y:S01]  /*3750*/  LOP3.LUT R8, R8, UR13, RZ, 0x3c, !PT ;  /* 0x0000000d08087c12 */ /* 0x000fe2000f8e3cff */
[----:B------:R-:W-:Y:S02]  /*3760*/  UIADD3 UR28, UPT, UPT, UR26, 0x2, URZ ;  /* 0x000000021a1c7890 */ /* 0x000fe4000fffe0ff */
[----:B------:R-:W-:Y:S01]  /*3770*/  UIADD3 UR7, UPT, UPT, UR7, 0x60, URZ ;  /* 0x0000006007077890 */ /* 0x000fe2000fffe0ff */
[----:B-1----:R-:W-:Y:S01]  /*3780*/  @P0 SHF.L.U32 R0, R8, 0x1f, RZ ;  /* 0x0000001f08000819 */ /* 0x002fe200000006ff */
[----:B------:R-:W-:Y:S01]  /*3790*/  UMOV UR25, 0x80004020 ;  /* 0x8000402000197882 */ /* 0x000fe20000000000 */
[----:B------:R-:W-:Y:S01]  /*37a0*/  UMOV UR27, 0x80004020 ;  /* 0x80004020001b7882 */ /* 0x000fe20000000000 */
[----:B------:R-:W-:Y:S01]  /*37b0*/  UMOV UR31, 0x80004020 ;  /* 0x80004020001f7882 */ /* 0x000fe20000000000 */
[----:B------:R2:W4:Y:S01]  /*37c0*/  @P0 SYNCS.PHASECHK.TRANS64.TRYWAIT P2, [UR4], R0 ;  /* 0x00000000ff0005a7 */ /* 0x0005220008041104 */
[----:B------:R-:W-:Y:S01]  /*37d0*/  UIADD3 UR15, UPT, UPT, UR15, -0x1, URZ ;  /* 0xffffffff0f0f7890 */ /* 0x000fe2000fffe0ff */
[----:B------:R2:W-:Y:S01]  /*37e0*/  UTCQMMA gdesc[UR26], gdesc[UR24], tmem[UR9], tmem[UR22], idesc[UR23], UP4 ;  /* 0x00ff16181a0075ea */ /* 0x0005e2000a000309 */
[----:B------:R-:W-:Y:S01]  /*37f0*/  UPLOP3.LUT UP4, UPT, UPT, UPT, UPT, 0x80, 0x8 ;  /* 0x000000000008789c */ /* 0x000fe20003f8f070 */
[----:B------:R-:W-:Y:S01]  /*3800*/  UMOV UR29, 0x80004020 ;  /* 0x80004020001d7882 */ /* 0x000fe20000000000 */
[----:B------:R-:W-:Y:S01]  /*3810*/  UMOV UR14, UR17 ;  /* 0x00000011000e7c82 */ /* 0x000fe20008000000 */
[----:B------:R2:W-:Y:S01]  /*3820*/  UTCQMMA gdesc[UR28], gdesc[UR30], tmem[UR9], tmem[UR20], idesc[UR21], UPT ;  /* 0x00ff141e1c0075ea */ /* 0x0005e2000b800309 */
[----:B------:R2:W-:Y:S01]  /*3830*/  UTCBAR [UR7], URZ ;  /* 0x000000ff070073e9 */ /* 0x0005e200080000ff */
[----:B------:R-:W-:Y:S06]  /*3840*/  BRA.U UP0, `(.L_x_67) ;  /* 0xfffffffd00787547 */ /* 0x000fec000b83ffff */
.L_x_64:
[----:B------:R-:W-:Y:S01]  /*3850*/  UIADD3 UR18, UPT, UPT, UR18, 0x1, URZ ;  /* 0x0000000112127890 */ /* 0x000fe2000fffe0ff */
[C---:B------:R-:W-:Y:S01]  /*3860*/  ISETP.NE.AND P0, PT, R10.reuse, 0x2, PT ;  /* 0x000000020a00780c */ /* 0x040fe20003f05270 */
[----:B------:R-:W-:Y:S02]  /*3870*/  UIADD3 UR8, UPT, UPT, UR8, 0x110, URZ ;  /* 0x0000011008087890 */ /* 0x000fe4000fffe0ff */
[----:B------:R-:W-:Y:S01]  /*3880*/  UISETP.NE.AND UP0, UPT, UR18, 0x4, UPT ;  /* 0x000000041200788c */ /* 0x000fe2000bf05270 */
[----:B-12---:R-:W-:Y:S02]  /*3890*/  SEL R0, RZ, 0x1, P0 ;  /* 0x00000001ff007807 */ /* 0x006fe40000000000 */
[----:B------:R-:W-:Y:S01]  /*38a0*/  SEL R10, R10, RZ, P0 ;  /* 0x000000ff0a0a7207 */ /* 0x000fe20000000000 */
[----:B------:R-:W-:Y:S01]  /*38b0*/  USEL UR4, URZ, 0x1, UP0 ;  /* 0x00000001ff047887 */ /* 0x000fe20008000000 */
[----:B------:R-:W-:Y:S01]  /*38c0*/  LOP3.LUT R9, R9, R0, RZ, 0x3c, !PT ;  /* 0x0000000009097212 */ /* 0x000fe200078e3cff */
[----:B------:R-:W-:Y:S01]  /*38d0*/  USEL UR18, UR18, URZ, UP0 ;  /* 0x000000ff12127287 */ /* 0x000fe20008000000 */
[----:B------:R1:W-:Y:S03]  /*38e0*/  UTCBAR [UR8], URZ ;  /* 0x000000ff080073e9 */ /* 0x0003e600080000ff */
[----:B------:R-:W-:Y:S01]  /*38f0*/  LOP3.LUT R11, R11, UR4, RZ, 0x3c, !PT ;  /* 0x000000040b0b7c12 */ /* 0x000fe2000f8e3cff */
[----:B------:R-:W-:Y:S07]  /*3900*/  @P1 BRA `(.L_x_68) ;  /* 0xfffffff800c81947 */ /* 0x000fee000383ffff */
[----:B------:R-:W2:Y:S01]  /*3910*/  S2UR UR4, SR_CgaCtaId ;  /* 0x00000000000479c3 */ /* 0x000ea20000008800 */
[----:B------:R-:W-:Y:S01]  /*3920*/  ELECT P0, URZ, PT ;  /* 0x0000000000ff782f */ /* 0x000fe20003800000 */
[----:B------:R-:W-:Y:S01]  /*3930*/  IMAD.MOV.U32 R0, RZ, RZ, 0x1 ;  /* 0x00000001ff007424 */ /* 0x000fe200078e00ff */
[----:B------:R-:W-:Y:S01]  /*3940*/  UIADD3 UR6, UPT, UPT, UR6, 0x130, URZ ;  /* 0x0000013006067890 */ /* 0x000fe2000fffe0ff */
[----:B------:R-:W-:Y:S01]  /*3950*/  SHF.L.U32 R3, R11, 0x1f, RZ ;  /* 0x0000001f0b037819 */ /* 0x000fe200000006ff */
[----:B------:R-:W-:-:S03]  /*3960*/  UMOV UR5, 0x40 ;  /* 0x0000004000057882 */ /* 0x000fc60000000000 */
[----:B------:R-:W-:Y:S01]  /*3970*/  UVIRTCOUNT.DEALLOC.SMPOOL 0x80 ;  /* 0x000000800000784c */ /* 0x000fe20000000000 */
[----:B--2---:R-:W-:Y:S02]  /*3980*/  ULEA UR4, UR4, UR5, 0x18 ;  /* 0x0000000504047291 */ /* 0x004fe4000f8ec0ff */
[----:B------:R-:W-:-:S07]  /*3990*/  ULEA UR5, UR18, UR6, 0x3 ;  /* 0x0000000612057291 */ /* 0x000fce000f8e18ff */
[----:B------:R2:W-:Y:S02]  /*39a0*/  @P0 STS.U8 [UR4+0x1c], R0 ;  /* 0x00001c00ff000988 */ /* 0x0005e40008000004 */
[----:B------:R-:W3:Y:S02]  /*39b0*/  SYNCS.PHASECHK.TRANS64.TRYWAIT P0, [UR5], R3 ;  /* 0x00000003ff0075a7 */ /* 0x000ee40008001105 */
[----:B--23--:R-:W-:Y:S05]  /*39c0*/  @!P0 BRA `(.L_x_69) ;  /* 0x0000005400388947 */ /* 0x00cfea0003800000 */
.L_x_151:
[----:B------:R-:W-:-:S04]  /*39d0*/  UIADD3 UR7, UPT, UPT, UR18, 0x1, URZ ;  /* 0x0000000112077890 */ /* 0x000fc8000fffe0ff */
[----:B------:R-:W-:-:S04]  /*39e0*/  UISETP.NE.AND UP0, UPT, UR7, 0x4, UPT ;  /* 0x000000040700788c */ /* 0x000fc8000bf05270 */
[----:B-1----:R-:W-:Y:S02]  /*39f0*/  USEL UR8, URZ, 0x1, UP0 ;  /* 0x00000001ff087887 */ /* 0x002fe40008000000 */
[----:B------:R-:W-:-:S04]  /*3a00*/  USEL UR7, UR7, URZ, UP0 ;  /* 0x000000ff07077287 */ /* 0x000fc80008000000 */
[----:B------:R-:W-:Y:S01]  /*3a10*/  ULEA UR5, UR7, UR6, 0x3 ;  /* 0x0000000607057291 */ /* 0x000fe2000f8e18ff */
[----:B------:R-:W-:-:S04]  /*3a20*/  LOP3.LUT R2, R11, UR8, RZ, 0x3c, !PT ;  /* 0x000000080b027c12 */ /* 0x000fc8000f8e3cff */
[----:B--2---:R-:W-:-:S04]  /*3a30*/  SHF.L.U32 R3, R2, 0x1f, RZ ;  /* 0x0000001f02037819 */ /* 0x004fc800000006ff */
[----:B------:R-:W1:Y:S02]  /*3a40*/  SYNCS.PHASECHK.TRANS64.TRYWAIT P0, [UR5], R3 ;  /* 0x00000003ff0075a7 */ /* 0x000e640008001105 */
[----:B-1----:R-:W-:Y:S05]  /*3a50*/  @!P0 BRA `(.L_x_70) ;  /* 0x00000054002c8947 */ /* 0x002fea0003800000 */
.L_x_153:
        /* <DEDUP_REMOVED lines=9> */
.L_x_155:
[----:B------:R-:W-:-:S04]  /*3af0*/  UIADD3 UR7, UPT, UPT, UR7, 0x1, URZ ;  /* 0x0000000107077890 */ /* 0x000fc8000fffe0ff */
[----:B------:R-:W-:-:S04]  /*3b00*/  UISETP.NE.AND UP0, UPT, UR7, 0x4, UPT ;  /* 0x000000040700788c */ /* 0x000fc8000bf05270 */
[----:B------:R-:W-:Y:S02]  /*3b10*/  USEL UR5, URZ, 0x1, UP0 ;  /* 0x00000001ff057887 */ /* 0x000fe40008000000 */
[----:B------:R-:W-:-:S04]  /*3b20*/  USEL UR7, UR7, URZ, UP0 ;  /* 0x000000ff07077287 */ /* 0x000fc80008000000 */
[----:B------:R-:W-:Y:S01]  /*3b30*/  ULEA UR7, UR7, UR6, 0x3 ;  /* 0x0000000607077291 */ /* 0x000fe2000f8e18ff */
[----:B-1----:R-:W-:-:S04]  /*3b40*/  LOP3.LUT R3, R2, UR5, RZ, 0x3c, !PT ;  /* 0x0000000502037c12 */ /* 0x002fc8000f8e3cff */
[----:B------:R-:W-:-:S04]  /*3b50*/  SHF.L.U32 R3, R3, 0x1f, RZ ;  /* 0x0000001f03037819 */ /* 0x000fc800000006ff */
[----:B------:R-:W1:Y:S02]  /*3b60*/  SYNCS.PHASECHK.TRANS64.TRYWAIT P0, [UR7], R3 ;  /* 0x00000003ff0075a7 */ /* 0x000e640008001107 */
[----:B-1----:R-:W-:Y:S05]  /*3b70*/  @!P0 BRA `(.L_x_72) ;  /* 0x0000005400148947 */ /* 0x002fea0003800000 */
.L_x_157:
[----:B------:R-:W-:Y:S01]  /*3b80*/  NOP ;  /* 0x0000000000007918 */ /* 0x000fe20000000000 */
[----:B-1----:R-:W1:Y:S01]  /*3b90*/  LDS R0, [UR4+0x14] ;  /* 0x00001404ff007984 */ /* 0x002e620008000800 */
[----:B------:R-:W-:Y:S01]  /*3ba0*/  ULOP3.LUT UR6, UR19, 0xffff, URZ, 0xc0, !UPT ;  /* 0x0000ffff13067892 */ /* 0x000fe2000f8ec0ff */
[----:B------:R-:W-:Y:S01]  /*3bb0*/  UMOV UR8, 0xffff ;  /* 0x0000ffff00087882 */ /* 0x000fe20000000000 */
[----:B------:R-:W-:Y:S02]  /*3bc0*/  UMOV UR5, 0x1 ;  /* 0x0000000100057882 */ /* 0x000fe40000000000 */
[----:B------:R-:W-:-:S04]  /*3bd0*/  USHF.R.U32.HI UR6, URZ, 0x5, UR6 ;  /* 0x00000005ff067899 */ /* 0x000fc80008011606 */
[----:B------:R-:W-:Y:S02]  /*3be0*/  USHF.L.U32 UR8, UR8, UR6, URZ ;  /* 0x0000000608087299 */ /* 0x000fe400080006ff */
[----:B------:R-:W-:-:S04]  /*3bf0*/  USHF.L.U32 UR5, UR5, UR6, URZ ;  /* 0x0000000605057299 */ /* 0x000fc800080006ff */
[----:B-1----:R-:W-:-:S04]  /*3c00*/  LOP3.LUT R0, R0, UR8, RZ, 0xc0, !PT ;  /* 0x0000000800007c12 */ /* 0x002fc8000f8ec0ff */
[----:B------:R-:W-:-:S13]  /*3c10*/  ISETP.NE.AND P0, PT, R0, UR8, PT ;  /* 0x0000000800007c0c */ /* 0x000fda000bf05270 */
[----:B------:R-:W-:Y:S05]  /*3c20*/  @P0 BRA `(.L_x_73) ;  /* 0x0000000000580947 */ /* 0x000fea0003800000 */
[----:B------:R-:W1:Y:S02]  /*3c30*/  LDS R0, [UR4+0x18] ;  /* 0x00001804ff007984 */ /* 0x000e640008000800 */
[----:B-1----:R-:W-:-:S04]  /*3c40*/  LOP3.LUT R0, R0, UR5, RZ, 0xc0, !PT ;  /* 0x0000000500007c12 */ /* 0x002fc8000f8ec0ff */
[----:B------:R-:W-:-:S13]  /*3c50*/  ISETP.NE.AND P0, PT, R0, UR5, PT ;  /* 0x0000000500007c0c */ /* 0x000fda000bf05270 */
[----:B------:R-:W-:Y:S05]  /*3c60*/  @P0 BRA `(.L_x_74) ;  /* 0x00000000003c0947 */ /* 0x000fea0003800000 */
[----:B------:R-:W1:Y:S01]  /*3c70*/  S2R R2, SR_LANEID ;  /* 0x0000000000027919 */ /* 0x000e620000000000 */
[----:B------:R-:W-:Y:S01]  /*3c80*/  ULOP3.LUT UR8, URZ, UR8, URZ, 0x33, !UPT ;  /* 0x00000008ff087292 */ /* 0x000fe2000f8e33ff */
[----:B------:R-:W-:Y:S01]  /*3c90*/  LOP3.LUT R4, RZ, UR5, RZ, 0x33, !PT ;  /* 0x00000005ff047c12 */ /* 0x000fe2000f8e33ff */
[----:B------:R-:W-:Y:S02]  /*3ca0*/  VOTEU.ANY UR7, UPT, PT ;  /* 0x0000000000077886 */ /* 0x000fe400038e0100 */
[----:B------:R-:W-:Y:S01]  /*3cb0*/  UFLO.U32 UR7, UR7 ;  /* 0x00000007000772bd */ /* 0x000fe200080e0000 */
[----:B------:R-:W2:Y:S01]  /*3cc0*/  REDUX UR5, R4 ;  /* 0x00000000040573c4 */ /* 0x000ea20000000000 */
[----:B------:R-:W-:-:S06]  /*3cd0*/  IMAD.U32 R0, RZ, RZ, UR8 ;  /* 0x00000008ff007e24 */ /* 0x000fcc000f8e00ff */
[----:B------:R3:W-:Y:S01]  /*3ce0*/  UTCATOMSWS.AND URZ, UR8 ;  /* 0x0000000800ff79e3 */ /* 0x0007e20008000000 */
[----:B------:R-:W4:Y:S01]  /*3cf0*/  REDUX UR6, R0 ;  /* 0x00000000000673c4 */ /* 0x000f220000000000 */
[----:B-1----:R-:W-:Y:S01]  /*3d00*/  ISETP.EQ.U32.AND P0, PT, R2, UR7, PT ;  /* 0x0000000702007c0c */ /* 0x002fe2000bf02070 */
[----:B--2---:R-:W-:Y:S01]  /*3d10*/  IMAD.U32 R2, RZ, RZ, UR5 ;  /* 0x00000005ff027e24 */ /* 0x004fe2000f8e00ff */
[----:B----4-:R-:W-:-:S11]  /*3d20*/  MOV R3, UR6 ;  /* 0x0000000600037c02 */ /* 0x010fd60008000f00 */
[----:B------:R3:W-:Y:S04]  /*3d30*/  @P0 ATOMS.AND RZ, [UR4+0x14], R3 ;  /* 0x00001403ffff098c */ /* 0x0007e8000a800004 */
[----:B------:R3:W-:Y:S01]  /*3d40*/  @P0 ATOMS.AND RZ, [UR4+0x18], R2 ;  /* 0x00001802ffff098c */ /* 0x0007e2000a800004 */
[----:B------:R-:W-:Y:S05]  /*3d50*/  BRA `(.L_x_75) ;  /* 0x0000000000147947 */ /* 0x000fea0003800000 */
.L_x_74:
[----:B------:R-:W-:Y:S02]  /*3d60*/  MOV R2, 0x3d80 ;  /* 0x00003d8000027802 */ /* 0x000fe40000000f00 */
[----:B----45:R-:W-:Y:S05]  /*3d70*/  CALL.REL.NOINC `($__internal_0_$__cuda_sm10x_tcgen05_guardrail_trap_col_being_dealloced_not_returned_by_alloc) ;  /* 0x0000005400707944 */ /* 0x030fea0003c00000 */
[----:B------:R-:W-:Y:S05]  /*3d80*/  BRA `(.L_x_75) ;  /* 0x0000000000087947 */ /* 0x000fea0003800000 */
.L_x_73:
[----:B------:R-:W-:Y:S02]  /*3d90*/  MOV R2, 0x3db0 ;  /* 0x00003db000027802 */ /* 0x000fe40000000f00 */
[----:B----45:R-:W-:Y:S05]  /*3da0*/  CALL.REL.NOINC `($__internal_2_$__cuda_sm10x_tcgen05_guardrail_trap_unallocated_columns_being_dealloced) ;  /* 0x00000054007c7944 */ /* 0x030fea0003c00000 */
.L_x_75:
[----:B------:R-:W-:Y:S01]  /*3db0*/  NOP ;  /* 0x0000000000007918 */ /* 0x000fe20000000000 */
[----:B---3--:R-:W-:Y:S05]  /*3dc0*/  EXIT ;  /* 0x000000000000794d */ /* 0x008fea0003800000 */
.L_x_57:
[----:B------:R-:W-:-:S09]  /*3dd0*/  UISETP.NE.OR UP2, UPT, UR8, 0x3, !UP2 ;  /* 0x000000030800788c */ /* 0x000fd2000d745670 */
[----:B------:R-:W-:Y:S05]  /*3de0*/  BRA.U UP2, `(.L_x_76) ;  /* 0x0000000d02407547 */ /* 0x000fea000b800000 */
[----:B------:R-:W1:Y:S01]  /*3df0*/  LDC R0, c[0x0][0xb30] ;  /* 0x0002cc00ff007b82 */ /* 0x000e620000000800 */
[----:B------:R-:W2:Y:S01]  /*3e00*/  LDCU.64 UR8, c[0x0][0x888] ;  /* 0x00011100ff0877ac */ /* 0x000ea20008000a00 */
[----:B------:R-:W-:Y:S02]  /*3e10*/  HFMA2 R29, -RZ, RZ, 0, 0 ;  /* 0x00000000ff1d7431 */ /* 0x000fe400000001ff */
[----:B------:R-:W-:Y:S01]  /*3e20*/  IMAD.MOV.U32 R31, RZ, RZ, 0x1 ;  /* 0x00000001ff1f7424 */ /* 0x000fe200078e00ff */
[----:B------:R-:W-:Y:S01]  /*3e30*/  MOV R23, 0x2000 ;  /* 0x0000200000177802 */ /* 0x000fe20000000f00 */
[----:B------:R-:W4:Y:S01]  /*3e40*/  LDCU.64 UR4, c[0x0][0x890] ;  /* 0x00011200ff0477ac */ /* 0x000f220008000a00 */
[----:B------:R-:W-:Y:S01]  /*3e50*/  IMAD.MOV.U32 R30, RZ, RZ, RZ ;  /* 0x000000ffff1e7224 */ /* 0x000fe200078e00ff */
[----:B------:R-:W3:Y:S01]  /*3e60*/  LDC R19, c[0x0][0x370] ;  /* 0x0000dc00ff137b82 */ /* 0x000ee20000000800 */
[----:B------:R-:W-:Y:S01]  /*3e70*/  UMOV UR7, 0x400 ;  /* 0x0000040000077882 */ /* 0x000fe20000000000 */
[----:B------:R-:W-:-:S02]  /*3e80*/  UPLOP3.LUT UP1, UPT, UPT, UPT, UPT, 0x40, 0x4 ;  /* 0x000000000004789c */ /* 0x000fc40003f2e870 */
[----:B------:R-:W-:-:S04]  /*3e90*/  ULEA UR7, UR37, UR7, 0x18 ;  /* 0x0000000725077291 */ /* 0x000fc8000f8ec0ff */
[----:B------:R-:W3:Y:S01]  /*3ea0*/  LDC R2, c[0x0][0xb0c] ;  /* 0x0002c300ff027b82 */ /* 0x000ee20000000800 */
[----:B------:R-:W-:Y:S02]  /*3eb0*/  UIADD3 UR13, UPT, UPT, UR7, 0xc8, URZ ;  /* 0x000000c8070d7890 */ /* 0x000fe4000fffe0ff */
[----:B--2---:R-:W-:Y:S02]  /*3ec0*/  UISETP.NE.U32.AND UP2, UPT, UR8, URZ, UPT ;  /* 0x000000ff0800728c */ /* 0x004fe4000bf45070 */
[----:B------:R-:W-:Y:S02]  /*3ed0*/  UIADD3 UR17, UPT, UPT, UR7, 0xc0, URZ ;  /* 0x000000c007117890 */ /* 0x000fe4000fffe0ff */
[----:B----4-:R-:W-:Y:S01]  /*3ee0*/  UISETP.NE.U32.AND UP3, UPT, UR4, URZ, UPT ;  /* 0x000000ff0400728c */ /* 0x010fe2000bf65070 */
[----:B------:R-:W2:Y:S01]  /*3ef0*/  LDC R18, c[0x0][0xb20] ;  /* 0x0002c800ff127b82 */ /* 0x000ea20000000800 */
[----:B-1----:R-:W-:Y:S01]  /*3f00*/  ISETP.NE.AND P1, PT, R0, 0x1, PT ;  /* 0x000000010000780c */ /* 0x002fe20003f25270 */
[----:B------:R-:W-:-:S02]  /*3f10*/  UISETP.NE.AND.EX UP2, UPT, UR9, URZ, UPT, UP2 ;  /* 0x000000ff0900728c */ /* 0x000fc4000bf45320 */
[----:B------:R-:W-:Y:S02]  /*3f20*/  UPRMT UR13, UR37, 0x654, UR13 ;  /* 0x00000654250d7896 */ /* 0x000fe4000800000d */
[----:B------:R-:W-:Y:S02]  /*3f30*/  UISETP.NE.AND.EX UP3, UPT, UR5, URZ, UPT, UP3 ;  /* 0x000000ff0500728c */ /* 0x000fe4000bf65330 */
[----:B------:R-:W1:Y:S08]  /*3f40*/  LDC.64 R32, c[0x0][0x348] ;  /* 0x0000d200ff207b82 */ /* 0x000e700000000a00 */
[----:B------:R-:W4:Y:S08]  /*3f50*/  LDC.64 R16, c[0x0][0xb10] ;  /* 0x0002c400ff107b82 */ /* 0x000f300000000a00 */
[----:B------:R-:W1:Y:S08]  /*3f60*/  LDC.64 R6, c[0x0][0xb18] ;  /* 0x0002c600ff067b82 */ /* 0x000e700000000a00 */
[----:B------:R-:W1:Y:S08]  /*3f70*/  LDC.64 R4, c[0x0][0xb28] ;  /* 0x0002ca00ff047b82 */ /* 0x000e700000000a00 */
[----:B--23--:R-:W1:Y:S02]  /*3f80*/  LDC R22, c[0x0][0x374] ;  /* 0x0000dd00ff167b82 */ /* 0x00ce640000000800 */
.L_x_85:
[C---:B------:R-:W-:Y:S02]  /*3f90*/  LEA R0, R30.reuse, UR7, 0x3 ;  /* 0x000000071e007c11 */ /* 0x040fe4000f8e18ff */
[----:B------:R-:W-:Y:S02]  /*3fa0*/  SHF.L.U32 R3, R29, 0x1f, RZ ;  /* 0x0000001f1d037819 */ /* 0x000fe400000006ff */
[----:B------:R-:W-:Y:S02]  /*3fb0*/  LEA R24, R30, UR7, 0x4 ;  /* 0x000000071e187c11 */ /* 0x000fe4000f8e20ff */
[----:B--2---:R-:W2:Y:S02]  /*3fc0*/  SYNCS.PHASECHK.TRANS64.TRYWAIT P0, [R0+URZ+0xf0], R3 ;  /* 0x0000f003000075a7 */ /* 0x004ea400080011ff */
[----:B--2---:R-:W-:Y:S05]  /*3fd0*/  @!P0 BRA `(.L_x_77) ;  /* 0x0000005000148947 */ /* 0x004fea0003800000 */
.L_x_158:
[----:B------:R-:W-:Y:S01]  /*3fe0*/  ISETP.GE.AND P0, PT, R72, 0x1, PT ;  /* 0x000000014800780c */ /* 0x000fe20003f06270 */
[----:B------:R-:W3:Y:S01]  /*3ff0*/  LDS.128 R24, [R24+0x180] ;  /* 0x0001800018187984 */ /* 0x000ee20000000c00 */
[----:B--2---:R-:W-:Y:S01]  /*4000*/  VIADD R0, R0, 0x100 ;  /* 0x0000010000007836 */ /* 0x004fe20000000000 */
[----:B------:R-:W-:Y:S01]  /*4010*/  @!PT LDS RZ, [RZ] ;  /* 0x00000000fffff984 */ /* 0x000fe20000000800 */
[----:B------:R-:W-:Y:S01]  /*4020*/  @!PT LDS RZ, [RZ] ;  /* 0x00000000fffff984 */ /* 0x000fe20000000800 */
[----:B------:R-:W-:Y:S01]  /*4030*/  @!PT LDS RZ, [RZ] ;  /* 0x00000000fffff984 */ /* 0x000fe20000000800 */
[----:B------:R-:W-:Y:S01]  /*4040*/  @!PT LDS RZ, [RZ] ;  /* 0x00000000fffff984 */ /* 0x000fe20000000800 */
[----:B------:R2:W-:Y:S06]  /*4050*/  MEMBAR.ALL.CTA ;  /* 0x0000000000007992 */ /* 0x0005ec0000008000 */
[----:B--2---:R-:W2:Y:S01]  /*4060*/  FENCE.VIEW.ASYNC.S ;  /* 0x00000000000073c6 */ /* 0x004ea20000000000 */
[----:B------:R-:W-:Y:S04]  /*4070*/  PRMT R0, RZ, 0x654, R0 ;  /* 0x00000654ff007816 */ /* 0x000fe80000000000 */
[----:B--2---:R2:W-:Y:S01]  /*4080*/  SYNCS.ARRIVE.TRANS64.RED.A1T0 RZ, [R0+URZ], RZ ;  /* 0x000000ff00ff79a7 */ /* 0x0045e200081004ff */
[----:B---3--:R-:W-:Y:S11]  /*4090*/  LOP3.LUT P3, RZ, R26, 0x1, RZ, 0xc0, !PT ;  /* 0x000000011aff7812 */ /* 0x008ff6000786c0ff */
[----:B------:R-:W-:Y:S02]  /*40a0*/  @!UPT UIADD3 URZ, UPT, UPT, URZ, URZ, URZ ;  /* 0x000000fffffff290 */ /* 0x000fe4000fffe0ff */
[----:B------:R-:W-:Y:S02]  /*40b0*/  @P3 MOV R13, R24 ;  /* 0x00000018000d3202 */ /* 0x000fe40000000f00 */
[----:B------:R-:W-:Y:S01]  /*40c0*/  @P3 LOP3.LUT R8, R25, 0xffff, RZ, 0xc0, !PT ;  /* 0x0000ffff19083812 */ /* 0x000fe200078ec0ff */
[----:B--2---:R-:W-:Y:S06]  /*40d0*/  @!P0 BRA `(.L_x_78) ;  /* 0x0000000000a48947 */ /* 0x004fec0003800000 */
[----:B-1----:R-:W-:Y:S01]  /*40e0*/  IMAD.HI.U32 R35, R22, R7, RZ ;  /* 0x0000000716237227 */ /* 0x002fe200078e00ff */
[----:B------:R-:W-:Y:S02]  /*40f0*/  ISETP.NE.AND P0, PT, R6, 0x1, PT ;  /* 0x000000010600780c */ /* 0x000fe40003f05270 */
[----:B------:R-:W-:Y:S01]  /*4100*/  ISETP.NE.AND P2, PT, R72, 0x1, PT ;  /* 0x000000014800780c */ /* 0x000fe20003f45270 */
[----:B----4-:R-:W-:Y:S01]  /*4110*/  IMAD.HI.U32 R34, R19, R16, RZ ;  /* 0x0000001013227227 */ /* 0x010fe200078e00ff */
[----:B------:R-:W-:Y:S02]  /*4120*/  SHF.R.U32.HI R35, RZ, R18, R35 ;  /* 0x00000012ff237219 */ /* 0x000fe40000011623 */
[----:B------:R-:W-:Y:S01]  /*4130*/  ISETP.NE.AND P4, PT, R2, 0x1, PT ;  /* 0x000000010200780c */ /* 0x000fe20003f85270 */
[----:B------:R-:W-:Y:S01]  /*4140*/  IMAD.HI.U32 R36, R13, R16, RZ ;  /* 0x000000100d247227 */ /* 0x000fe200078e00ff */
[----:B------:R-:W-:Y:S02]  /*4150*/  SHF.R.U32.HI R34, RZ, R17, R34 ;  /* 0x00000011ff227219 */ /* 0x000fe40000011622 */
[----:B------:R-:W-:Y:S01]  /*4160*/  SEL R3, R22, R35, !P0 ;  /* 0x0000002316037207 */ /* 0x000fe20004000000 */
[C---:B------:R-:W-:Y:S01]  /*4170*/  IMAD.HI.U32 R35, R8.reuse, R7, RZ ;  /* 0x0000000708237227 */ /* 0x040fe200078e00ff */
[----:B------:R-:W-:Y:S02]  /*4180*/  SEL R11, R19, R34, !P4 ;  /* 0x00000022130b7207 */ /* 0x000fe40006000000 */
[----:B------:R-:W-:Y:S01]  /*4190*/  SHF.R.U32.HI R36, RZ, R17, R36 ;  /* 0x00000011ff247219 */ /* 0x000fe20000011624 */
[----:B------:R-:W-:Y:S01]  /*41a0*/  IMAD.HI.U32 R38, R3, R4, RZ ;  /* 0x0000000403267227 */ /* 0x000fe200078e00ff */
[----:B------:R-:W-:Y:S03]  /*41b0*/  SHF.R.U32.HI R35, RZ, R18, R35 ;  /* 0x00000012ff237219 */ /* 0x000fe60000011623 */
[----:B------:R-:W-:Y:S01]  /*41c0*/  IMAD.HI.U32 R34, R11, R4, RZ ;  /* 0x000000040b227227 */ /* 0x000fe200078e00ff */
[----:B------:R-:W-:Y:S02]  /*41d0*/  @P2 SHF.R.U32.HI R3, RZ, R5, R38 ;  /* 0x00000005ff032219 */ /* 0x000fe40000011626 */
[----:B------:R-:W-:Y:S02]  /*41e0*/  SEL R9, R8, R35, !P0 ;  /* 0x0000002308097207 */ /* 0x000fe40004000000 */
[----:B------:R-:W-:Y:S01]  /*41f0*/  @P2 SHF.R.U32.HI R11, RZ, R5, R34 ;  /* 0x00000005ff0b2219 */ /* 0x000fe20000011622 */
[C---:B------:R-:W-:Y:S01]  /*4200*/  IMAD R10, R72.reuse, R3, RZ ;  /* 0x00000003480a7224 */ /* 0x040fe200078e02ff */
[----:B------:R-:W-:Y:S01]  /*4210*/  SEL R3, R13, R36, !P4 ;  /* 0x000000240d037207 */ /* 0x000fe20006000000 */
[C---:B------:R-:W-:Y:S03]  /*4220*/  IMAD.HI.U32 R14, R9.reuse, R4, RZ ;  /* 0x00000004090e7227 */ /* 0x040fe600078e00ff */
[----:B------:R-:W-:Y:S01]  /*4230*/  ISETP.GE.AND P0, PT, R9, R10, PT ;  /* 0x0000000a0900720c */ /* 0x000fe20003f06270 */
[C---:B------:R-:W-:Y:S01]  /*4240*/  IMAD R12, R72.reuse, R11, RZ ;  /* 0x0000000b480c7224 */ /* 0x040fe200078e02ff */
[-C--:B------:R-:W-:Y:S04]  /*4250*/  SHF.R.U32.HI R14, RZ, R5.reuse, R14 ;  /* 0x00000005ff0e7219 */ /* 0x080fe8000001160e */
[----:B------:R-:W-:Y:S02]  /*4260*/  ISETP.GE.OR P0, PT, R3, R12, P0 ;  /* 0x0000000c0300720c */ /* 0x000fe40000706670 */
[----:B------:R-:W-:Y:S05]  /*4270*/  SEL R15, R9, R14, !P2 ;  /* 0x0000000e090f7207 */ /* 0x000fea0005000000 */
[----:B------:R-:W-:Y:S04]  /*4280*/  IMAD.MOV R14, RZ, RZ, -R15 ;  /* 0x000000ffff0e7224 */ /* 0x000fe800078e0a0f */
[----:B------:R-:W-:Y:S02]  /*4290*/  IMAD R14, R72, R14, R9 ;  /* 0x0000000e480e7224 */ /* 0x000fe400078e0209 */
[C---:B------:R-:W-:Y:S05]  /*42a0*/  @!P0 IMAD.HI.U32 R10, R3.reuse, R4, RZ ;  /* 0x00000004030a8227 */ /* 0x040fea00078e00ff */
[----:B------:R-:W-:Y:S04]  /*42b0*/  @!P0 SHF.R.U32.HI R10, RZ, R5, R10 ;  /* 0x00000005ff0a8219 */ /* 0x000fe8000001160a */
[----:B------:R-:W-:Y:S01]  /*42c0*/  @!P0 SEL R0, R3, R10, !P2 ;  /* 0x0000000a03008207 */ /* 0x000fe20005000000 */
[----:B------:R-:W-:Y:S03]  /*42d0*/  IMAD.MOV R10, RZ, RZ, -R3 ;  /* 0x000000ffff0a7224 */ /* 0x000fe600078e0a03 */
[----:B------:R-:W-:Y:S01]  /*42e0*/  @!P0 IADD3 R15, PT, PT, R15, -R0, RZ ;  /* 0x800000000f0f8210 */ /* 0x000fe20007ffe0ff */
[----:B------:R-:W-:Y:S01]  /*42f0*/  @!P0 IMAD R0, R11, R14, R0 ;  /* 0x0000000e0b008224 */ /* 0x000fe200078e0200 */
[----:B------:R-:W-:Y:S01]  /*4300*/  IADD3 R11, PT, PT, -R9, RZ, RZ ;  /* 0x000000ff090b7210 */ /* 0x000fe20007ffe1ff */
[----:B------:R-:W-:Y:S02]  /*4310*/  IMAD R13, R2, R10, R13 ;  /* 0x0000000a020d7224 */ /* 0x000fe400078e020d */
[----:B------:R-:W-:Y:S02]  /*4320*/  @!P0 IMAD R9, R15, R72, R3 ;  /* 0x000000480f098224 */ /* 0x000fe400078e0203 */
[----:B------:R-:W-:Y:S02]  /*4330*/  @!P0 IMAD.MOV.U32 R3, RZ, RZ, R0 ;  /* 0x000000ffff038224 */ /* 0x000fe400078e0000 */
[----:B------:R-:W-:Y:S02]  /*4340*/  IMAD R8, R6, R11, R8 ;  /* 0x0000000b06087224 */ /* 0x000fe400078e0208 */
[----:B------:R-:W-:Y:S02]  /*4350*/  IMAD R13, R3, R2, R13 ;  /* 0x00000002030d7224 */ /* 0x000fe400078e020d */
[----:B------:R-:W-:Y:S02]  /*4360*/  IMAD R8, R9, R6, R8 ;  /* 0x0000000609087224 */ /* 0x000fe400078e0208 */
.L_x_78:
[----:B------:R-:W-:Y:S05]  /*4370*/  BRA.U UP1, `(.L_x_79) ;  /* 0x0000000101107547 */ /* 0x000fea000b800000 */
[----:B------:R-:W-:Y:S04]  /*4380*/  MOV R0, UR6 ;  /* 0x0000000600007c02 */ /* 0x000fe80008000f00 */
[----:B------:R-:W-:Y:S04]  /*4390*/  SHF.L.U32 R3, R0, 0x1f, RZ ;  /* 0x0000001f00037819 */ /* 0x000fe800000006ff */
[----:B------:R-:W2:Y:S02]  /*43a0*/  SYNCS.PHASECHK.TRANS64.TRYWAIT P0, [UR7+0xe8], R3 ;  /* 0x0000e803ff0075a7 */ /* 0x000ea40008001107 */
[----:B--2---:R-:W-:Y:S05]  /*43b0*/  @!P0 BRA `(.L_x_80) ;  /* 0x0000004c00308947 */ /* 0x004fea0003800000 */
.L_x_79:
[----:B------:R-:W-:Y:S02]  /*43c0*/  R2UR UR19, R21 ;  /* 0x00000000151372ca */ /* 0x000fe400000e0000 */
[----:B------:R-:W-:Y:S02]  /*43d0*/  R2UR UR18, R20 ;  /* 0x00000000141272ca */ /* 0x000fe400000e0000 */
[----:B------:R-:W-:Y:S02]  /*43e0*/  ISETP.NE.U32.AND P2, PT, RZ, UR4, PT ;  /* 0x00000004ff007c0c */ /* 0x000fe4000bf45070 */
[----:B------:R-:W-:Y:S02]  /*43f0*/  SHF.L.U32 R12, R31, 0x1f, RZ ;  /* 0x0000001f1f0c7819 */ /* 0x000fe400000006ff */
[----:B------:R-:W-:Y:S05]  /*4400*/  ISETP.NE.AND.EX P2, PT, RZ, UR5, PT, P2 ;  /* 0x00000005ff007c0c */ /* 0x000fea000bf45320 */
[----:B------:R-:W-:Y:S02]  /*4410*/  USHF.L.U32 UR19, UR19, 0x7, URZ ;  /* 0x0000000713137899 */ /* 0x000fe400080006ff */
[----:B------:R-:W-:Y:S01]  /*4420*/  USHF.L.U32 UR18, UR18, 0x7, URZ ;  /* 0x0000000712127899 */ /* 0x000fe200080006ff */
[----:B------:R-:W-:Y:S11]  /*4430*/  BRA.U !UP3, `(.L_x_81) ;  /* 0x000000010b347547 */ /* 0x000ff6000b800000 */
[----:B------:R-:W-:Y:S01]  /*4440*/  UPLOP3.LUT UP0, UPT, UPT, UPT, UP2, 0x80, 0x8 ;  /* 0x000000000008789c */ /* 0x000fe20003f0f020 */
[----:B--2---:R-:W-:Y:S02]  /*4450*/  HFMA2 R0, -RZ, RZ, 0, 5.9604644775390625e-08 ;  /* 0x00000001ff007431 */ /* 0x004fe400000001ff */
[----:B------:R-:W-:Y:S03]  /*4460*/  IMAD.MOV.U32 R171, RZ, RZ, 0x1 ;  /* 0x00000001ffab7424 */ /* 0x000fe600078e00ff */
[----:B------:R-:W-:Y:S05]  /*4470*/  PLOP3.LUT P0, PT, PT, PT, UP0, 0x80, 0x8 ;  /* 0x000000000008781c */ /* 0x000fea0003f0f008 */
[----:B------:R-:W2:Y:S01]  /*4480*/  @UP0 LDCU.64 UR10, c[0x0][0x888] ;  /* 0x00011100ff0a07ac */ /* 0x000ea20008000a00 */
[----:B------:R-:W-:Y:S07]  /*4490*/  @UP0 UIMAD UR8, UR36, UR4, URZ ;  /* 0x00000004240802a4 */ /* 0x000fee000f8e02ff */
[----:B------:R-:W-:Y:S01]  /*44a0*/  @!P0 PRMT R171, R0, 0x7610, R171 ;  /* 0x0000761000ab8816 */ /* 0x000fe200000000ab */
[----:B--2---:R-:W-:Y:S03]  /*44b0*/  @UP0 UIMAD.WIDE UR10, UR8, 0x4, UR10 ;  /* 0x00000004080a08a5 */ /* 0x004fe6000f8e020a */
[----:B------:R-:W2:Y:S03]  /*44c0*/  @!UP0 LDCU UR8, c[0x0][0x880] ;  /* 0x00011000ff0887ac */ /* 0x000ea60008000800 */
[----:B------:R-:W-:Y:S01]  /*44d0*/  IMAD.U32 R10, RZ, RZ, UR10 ;  /* 0x0000000aff0a7e24 */ /* 0x000fe2000f8e00ff */
[----:B------:R-:W-:Y:S05]  /*44e0*/  MOV R11, UR11 ;  /* 0x0000000b000b7c02 */ /* 0x000fea0008000f00 */
[----:B-----5:R3:W5:Y:S02]  /*44f0*/  @P0 LDG.E R81, desc[UR46][R10.64] ;  /* 0x0000002e0a510981 */ /* 0x020764000c1e1900 */
[----:B--23--:R-:W-:Y:S07]  /*4500*/  @!P0 IMAD.U32 R81, RZ, RZ, UR8 ;  /* 0x00000008ff518e24 */ /* 0x00cfee000f8e00ff */
.L_x_81:
[----:B-----5:R-:W-:Y:S01]  /*4510*/  @!P2 FSETP.EQ.AND P0, PT, R81, RZ, PT ;  /* 0x000000ff5100a20b */ /* 0x020fe20003f02000 */
[----:B------:R-:W-:Y:S01]  /*4520*/  @!UPT UIADD3 URZ, UPT, UPT, URZ, URZ, URZ ;  /* 0x000000fffffff290 */ /* 0x000fe2000fffe0ff */
[----:B------:R-:W-:Y:S11]  /*4530*/  @!P2 BRA `(.L_x_82) ;  /* 0x000000000014a947 */ /* 0x000ff60003800000 */
[----:B------:R-:W-:Y:S02]  /*4540*/  LOP3.LUT P2, RZ, R171, 0xff, RZ, 0xc0, !PT ;  /* 0x000000ffabff7812 */ /* 0x000fe4000784c0ff */
[----:B------:R-:W-:Y:S04]  /*4550*/  PLOP3.LUT P0, PT, PT, PT, UP0, 0x80, 0x8 ;  /* 0x000000000008781c */ /* 0x000fe80003f0f008 */
[----:B------:R-:W-:Y:S07]  /*4560*/  PLOP3.LUT P0, PT, P0, PT, PT, 0x8, 0x80 ;  /* 0x000000000080781c */ /* 0x000fee000070e170 */
[----:B------:R-:W-:Y:S11]  /*4570*/  @P2 FSETP.EQ.AND P0, PT, R81, RZ, PT ;  /* 0x000000ff5100220b */ /* 0x000ff60003f02000 */
[----:B------:R-:W-:Y:S02]  /*4580*/  @!UPT UIADD3 URZ, UPT, UPT, URZ, URZ, URZ ;  /* 0x000000fffffff290 */ /* 0x000fe4000fffe0ff */
.L_x_82:
[----:B------:R-:W3:Y:S01]  /*4590*/  SYNCS.PHASECHK.TRANS64.TRYWAIT P2, [UR7+0xd0], R12 ;  /* 0x0000d00cff0075a7 */ /* 0x000ee20008041107 */
[----:B------:R-:W-:Y:S04]  /*45a0*/  ELECT P4, URZ, PT ;  /* 0x0000000000ff782f */ /* 0x000fe80003880000 */
[----:B------:R-:W-:Y:S11]  /*45b0*/  PLOP3.LUT P4, PT, P0, P4, PT, 0xf2, 0x2f ;  /* 0x00000000002f781c */ /* 0x000ff60000789e72 */
[----:B------:R-:W-:Y:S02]  /*45c0*/  @!UPT UIADD3 URZ, UPT, UPT, URZ, URZ, URZ ;  /* 0x000000fffffff290 */ /* 0x000fe4000fffe0ff */
[----:B-1----:R-:W-:Y:S05]  /*45d0*/  @!P4 IADD3 R21, P0, PT, R32, 0x580, RZ ;  /* 0x000005802015c810 */ /* 0x002fea0007f1e0ff */
[----:B------:R-:W-:Y:S01]  /*45e0*/  @!P4 IMAD.X R20, RZ, RZ, R33, P0 ;  /* 0x000000ffff14c224 */ /* 0x000fe200000e0621 */
[----:B---3--:R-:W-:Y:S07]  /*45f0*/  @!P2 BRA `(.L_x_83) ;  /* 0x0000004800b8a947 */ /* 0x008fee0003800000 */
.L_x_161:
[----:B------:R-:W3:Y:S01]  /*4600*/  LDC.64 R14, c[0x0][0xb10] ;  /* 0x0002c400ff0e7b82 */ /* 0x000ee20000000a00 */
[----:B------:R-:W-:Y:S01]  /*4610*/  @!P4 R2UR UR8, R20 ;  /* 0x000000001408c2ca */ /* 0x000fe200000e0000 */
[----:B------:R-:W-:Y:S01]  /*4620*/  VOTEU.ALL UP1, P4 ;  /* 0x0000000000ff7886 */ /* 0x000fe20002020000 */
[----:B------:R-:W-:Y:S01]  /*4630*/  @!P4 R2UR UR9, R21 ;  /* 0x000000001509c2ca */ /* 0x000fe200000e0000 */
[----:B------:R-:W-:Y:S01]  /*4640*/  UMOV UR10, 0x0 ;  /* 0x00000000000a7882 */ /* 0x000fe20000000000 */
[----:B------:R-:W-:Y:S03]  /*4650*/  UMOV UR11, 0x10000000 ;  /* 0x10000000000b7882 */ /* 0x000fe60000000000 */
[----:B------:R-:W5:Y:S01]  /*4660*/  LDC.64 R10, c[0x0][0xb18] ;  /* 0x0002c600ff0a7b82 */ /* 0x000f620000000a00 */
[----:B------:R-:W-:Y:S01]  /*4670*/  @!UP1 UIADD3 UR16, UPT, UPT, UR7, 0x200, URZ ;  /* 0x0000020007109890 */ /* 0x000fe2000fffe0ff */
[----:B------:R-:W-:Y:S01]  /*4680*/  @P3 SHF.R.U32.HI R28, RZ, 0x10, R25 ;  /* 0x00000010ff1c3819 */ /* 0x000fe20000011619 */
[----:B------:R-:W-:Y:S01]  /*4690*/  VOTEU.ALL UP1, P4 ;  /* 0x0000000000ff7886 */ /* 0x000fe20002020000 */
[----:B------:R-:W-:Y:S01]  /*46a0*/  UMOV UR20, UR36 ;  /* 0x0000002400147c82 */ /* 0x000fe20008000000 */
[----:B------:R-:W-:Y:S03]  /*46b0*/  VIADD R30, R30, 0x1 ;  /* 0x000000011e1e7836 */ /* 0x000fe60000000000 */
[----:B--2---:R-:W2:Y:S01]  /*46c0*/  @!P1 LDC R0, c[0x0][0xb20] ;  /* 0x0002c800ff009b82 */ /* 0x004ea20000000800 */
[----:B------:R-:W-:Y:S01]  /*46d0*/  IMAD.U32 R21, RZ, RZ, UR8 ;  /* 0x00000008ff157e24 */ /* 0x000fe2000f8e00ff */
[----:B------:R-:W-:Y:S06]  /*46e0*/  UPRMT UR8, UR37, 0x654, UR17 ;  /* 0x0000065425087896 */ /* 0x000fec0008000011 */
[----:B-1----:R-:W1:Y:S01]  /*46f0*/  @!P1 LDC R3, c[0x0][0xb0c] ;  /* 0x0002c300ff039b82 */ /* 0x002e620000000800 */
[----:B------:R-:W-:Y:S01]  /*4700*/  IMAD.U32 R20, RZ, RZ, UR9 ;  /* 0x00000009ff147e24 */ /* 0x000fe2000f8e00ff */
[----:B------:R-:W-:Y:S04]  /*4710*/  @!P4 R2UR UR15, R21 ;  /* 0x00000000150fc2ca */ /* 0x000fe800000e0000 */
[----:B------:R-:W-:Y:S01]  /*4720*/  @!P4 R2UR UR14, R20 ;  /* 0x00000000140ec2ca */ /* 0x000fe200000e0000 */
[----:B------:R-:W-:Y:S11]  /*4730*/  @!P4 IMAD.MOV.U32 R20, RZ, RZ, 0x2000 ;  /* 0x00002000ff14c424 */ /* 0x000ff600078e00ff */
[----:B------:R-:W-:Y:S01]  /*4740*/  @!UPT UIADD3 URZ, UPT, UPT, URZ, URZ, URZ ;  /* 0x000000fffffff290 */ /* 0x000fe2000fffe0ff */
[----:B------:R1:W-:Y:S01]  /*4750*/  @!UP1 UTMALDG.3D [UR16], [UR14], desc[UR10] ;  /* 0x00000a100e0095b4 */ /* 0x0003e20008011000 */
[----:B------:R1:W-:Y:S02]  /*4760*/  @!P4 SYNCS.ARRIVE.TRANS64.RED.A0TR RZ, [UR7+0xc0], R20 ;  /* 0x0000c014ffffc9a7 */ /* 0x0003e40008300407 */
[----:B-1----:R-:W-:Y:S01]  /*4770*/  @!P1 ISETP.NE.AND P2, PT, R3, 0x1, PT ;  /* 0x000000010300980c */ /* 0x002fe20003f45270 */
[C---:B---3--:R-:W-:Y:S01]  /*4780*/  @!P1 IMAD.HI.U32 R14, R13.reuse, R14, RZ ;  /* 0x0000000e0d0e9227 */ /* 0x048fe200078e00ff */
[----:B-----5:R-:W-:Y:S03]  /*4790*/  @!P1 ISETP.NE.AND P0, PT, R10, 0x1, PT ;  /* 0x000000010a00980c */ /* 0x020fe60003f05270 */
[C---:B------:R-:W-:Y:S01]  /*47a0*/  @!P1 IMAD.HI.U32 R11, R8.reuse, R11, RZ ;  /* 0x0000000b080b9227 */ /* 0x040fe200078e00ff */
[----:B------:R-:W-:Y:S04]  /*47b0*/  @!P1 SHF.R.U32.HI R14, RZ, R15, R14 ;  /* 0x0000000fff0e9219 */ /* 0x000fe8000001160e */
[----:B--2---:R-:W-:Y:S01]  /*47c0*/  @!P1 SHF.R.U32.HI R9, RZ, R0, R11 ;  /* 0x00000000ff099219 */ /* 0x004fe2000001160b */
[----:B------:R-:W-:Y:S01]  /*47d0*/  SYNCS.ARRIVE.TRANS64.RED.A1T0 RZ, [UR8], RZ ;  /* 0x000000ffffff79a7 */ /* 0x000fe20008100408 */
[----:B------:R-:W-:Y:S02]  /*47e0*/  @!P1 SEL R14, R13, R14, !P2 ;  /* 0x0000000e0d0e9207 */ /* 0x000fe40005000000 */
[----:B------:R-:W-:Y:S01]  /*47f0*/  @!P1 SEL R9, R8, R9, !P0 ;  /* 0x0000000908099207 */ /* 0x000fe20004000000 */
[----:B------:R-:W1:Y:S04]  /*4800*/  SYNCS.PHASECHK.TRANS64.TRYWAIT P5, [UR7+0xd8], R12 ;  /* 0x0000d80cff0075a7 */ /* 0x000e6800080a1107 */
[----:B------:R-:W-:Y:S02]  /*4810*/  @!P1 IMAD.IADD R0, R9, 0x1, -R14 ;  /* 0x0000000109009824 */ /* 0x000fe400078e0a0e */
[----:B------:R-:W-:Y:S02]  /*4820*/  @!P1 IMAD.IADD R9, R14, 0x1, -R9 ;  /* 0x000000010e099824 */ /* 0x000fe400078e0a09 */
[----:B------:R-:W-:Y:S02]  /*4830*/  @!P1 IMAD R13, R0, R3, R13 ;  /* 0x00000003000d9224 */ /* 0x000fe400078e020d */
[----:B------:R-:W-:Y:S01]  /*4840*/  @!P1 IMAD R8, R9, R10, R8 ;  /* 0x0000000a09089224 */ /* 0x000fe200078e0208 */
[----:B-1----:R-:W-:Y:S06]  /*4850*/  @!P5 BRA `(.L_x_84) ;  /* 0x000000480038d947 */ /* 0x002fec0003800000 */
.L_x_163:
[----:B-1----:R-:W-:Y:S01]  /*4860*/  @!P4 IADD3 R3, P0, PT, R32, 0x580, RZ ;  /* 0x000005802003c810 */ /* 0x002fe20007f1e0ff */
[----:B------:R-:W-:Y:S01]  /*4870*/  VOTEU.ALL UP1, P4 ;  /* 0x0000000000ff7886 */ /* 0x000fe20002020000 */
[----:B------:R-:W-:Y:S01]  /*4880*/  UMOV UR20, 0x0 ;  /* 0x0000000000147882 */ /* 0x000fe20000000000 */
[----:B------:R-:W-:Y:S01]  /*4890*/  UMOV UR21, 0x10000000 ;  /* 0x1000000000157882 */ /* 0x000fe20000000000 */
[----:B------:R-:W-:Y:S01]  /*48a0*/  @!P4 R2UR UR9, R3 ;  /* 0x000000000309c2ca */ /* 0x000fe200000e0000 */
[----:B------:R-:W-:Y:S01]  /*48b0*/  @!P4 IMAD.X R0, RZ, RZ, R33, P0 ;  /* 0x000000ffff00c224 */ /* 0x000fe200000e0621 */
[----:B------:R-:W-:Y:S01]  /*48c0*/  @!UP1 UIADD3 UR10, UPT, UPT, UR18, 0x40, URZ ;  /* 0x00000040120a9890 */ /* 0x000fe2000fffe0ff */
[----:B------:R-:W-:Y:S01]  /*48d0*/  ISETP.NE.AND P0, PT, R30, 0x2, PT ;  /* 0x000000021e00780c */ /* 0x000fe20003f05270 */
[----:B------:R-:W-:Y:S01]  /*48e0*/  UMOV UR11, UR19 ;  /* 0x00000013000b7c82 */ /* 0x000fe20008000000 */
[----:B------:R-:W-:Y:S01]  /*48f0*/  UMOV UR12, UR36 ;  /* 0x00000024000c7c82 */ /* 0x000fe20008000000 */
[----:B------:R-:W-:Y:S01]  /*4900*/  @!P4 R2UR UR8, R0 ;  /* 0x000000000008c2ca */ /* 0x000fe200000e0000 */
[----:B------:R-:W-:Y:S01]  /*4910*/  IMAD.IADD R20, R8, 0x1, R147 ;  /* 0x0000000108147824 */ /* 0x000fe200078e0293 */
[----:B------:R-:W-:Y:S01]  /*4920*/  @P3 R2UR UR36, R28 ;  /* 0x000000001c2432ca */ /* 0x000fe200000e0000 */
[----:B------:R-:W-:Y:S01]  /*4930*/  IMAD.IADD R21, R13, 0x1, R170 ;  /* 0x000000010d157824 */ /* 0x000fe200078e02aa */
[----:B------:R-:W-:Y:S02]  /*4940*/  SEL R0, RZ, 0x1, P0 ;  /* 0x00000001ff007807 */ /* 0x000fe40000000000 */
[----:B------:R-:W-:Y:S01]  /*4950*/  LOP3.LUT R31, R31, 0x1, RZ, 0x3c, !PT ;  /* 0x000000011f1f7812 */ /* 0x000fe200078e3cff */
[----:B------:R-:W-:Y:S01]  /*4960*/  IMAD.U32 R10, RZ, RZ, UR9 ;  /* 0x00000009ff0a7e24 */ /* 0x000fe2000f8e00ff */
[----:B------:R-:W-:Y:S01]  /*4970*/  @!UP1 UIADD3 UR9, UPT, UPT, UR7, 0xc8, URZ ;  /* 0x000000c807099890 */ /* 0x000fe2000fffe0ff */
[----:B------:R-:W-:Y:S02]  /*4980*/  LOP3.LUT R29, R29, R0, RZ, 0x3c, !PT ;  /* 0x000000001d1d7212 */ /* 0x000fe400078e3cff */
[----:B------:R-:W-:Y:S02]  /*4990*/  SEL R30, R30, RZ, P0 ;  /* 0x000000ff1e1e7207 */ /* 0x000fe40000000000 */
[----:B------:R-:W-:Y:S01]  /*49a0*/  IMAD.U32 R11, RZ, RZ, UR8 ;  /* 0x00000008ff0b7e24 */ /* 0x000fe2000f8e00ff */
[----:B------:R-:W-:Y:S01]  /*49b0*/  @!P4 R2UR UR14, R10 ;  /* 0x000000000a0ec2ca */ /* 0x000fe200000e0000 */
[----:B------:R-:W-:Y:S01]  /*49c0*/  @!UP1 UIADD3 UR8, UPT, UPT, UR7, 0x2200, URZ ;  /* 0x0000220007089890 */ /* 0x000fe2000fffe0ff */
[----:B------:R-:W-:Y:S02]  /*49d0*/  VOTEU.ALL UP1, P4 ;  /* 0x0000000000ff7886 */ /* 0x000fe40002020000 */
[----:B------:R-:W-:Y:S11]  /*49e0*/  @!P4 R2UR UR15, R11 ;  /* 0x000000000b0fc2ca */ /* 0x000ff600000e0000 */
[----:B------:R-:W-:Y:S02]  /*49f0*/  @!UPT UIADD3 URZ, UPT, UPT, URZ, URZ, URZ ;  /* 0x000000fffffff290 */ /* 0x000fe4000fffe0ff */
[----:B------:R2:W-:Y:S01]  /*4a00*/  @!UP1 UTMALDG.3D [UR8], [UR14], desc[UR20] ;  /* 0x000014080e0095b4 */ /* 0x0005e20008011000 */
[----:B------:R2:W-:Y:S01]  /*4a10*/  @!P4 SYNCS.ARRIVE.TRANS64.RED.A0TR RZ, [UR7+0xc8], R23 ;  /* 0x0000c817ffffc9a7 */ /* 0x0005e20008300407 */
[----:B------:R-:W-:Y:S01]  /*4a20*/  UPLOP3.LUT UP1, UPT, UPT, UPT, UPT, 0x80, 0x8 ;  /* 0x000000000008789c */ /* 0x000fe20003f2f070 */
[----:B------:R-:W-:Y:S01]  /*4a30*/  SYNCS.ARRIVE.TRANS64.RED.A1T0 RZ, [UR13], RZ ;  /* 0x000000ffffff79a7 */ /* 0x000fe2000810040d */
[----:B------:R-:W-:Y:S09]  /*4a40*/  @P3 BRA `(.L_x_85) ;  /* 0xfffffff400503947 */ /* 0x000ff2000383ffff */
[----:B------:R-:W-:-:S04]  /*4a50*/  SHF.L.U32 R3, R31, 0x1f, RZ ;  /* 0x0000001f1f037819 */ /* 0x000fc800000006ff */
[----:B------:R-:W1:Y:S02]  /*4a60*/  SYNCS.PHASECHK.TRANS64.TRYWAIT P0, [UR7+0xd0], R3 ;  /* 0x0000d003ff0075a7 */ /* 0x000e640008001107 */
[----:B-1----:R-:W-:Y:S05]  /*4a70*/  @!P0 BRA `(.L_x_86) ;  /* 0x0000004400c88947 */ /* 0x002fea0003800000 */
.L_x_165:
[----:B-1----:R-:W-:-:S07]  /*4a80*/  MOV R0, UR7 ;  /* 0x0000000700007c02 */ /* 0x002fce0008000f00 */
.L_x_87:
[----:B-1----:R-:W-:-:S04]  /*4a90*/  SHF.L.U32 R3, R31, 0x1f, RZ ;  /* 0x0000001f1f037819 */ /* 0x002fc800000006ff */
[----:B------:R1:W3:Y:S03]  /*4aa0*/  SYNCS.PHASECHK.TRANS64.TRYWAIT P0, [R0+URZ+0xd8], R3 ;  /* 0x0000d803000075a7 */ /* 0x0002e600080011ff */
[----:B---3--:R-:W-:Y:S05]  /*4ab0*/  @!P0 NANOSLEEP.SYNCS 0x989680 ;  /* 0x009896800000895d */ /* 0x008fea0003900000 */
[----:B------:R-:W3:Y:S02]  /*4ac0*/  @!P0 SYNCS.PHASECHK.TRANS64 P0, [R0+URZ+0xd8], R3 ;  /* 0x0000d803000085a7 */ /* 0x000ee400080010ff */
[----:B--23--:R-:W-:Y:S05]  /*4ad0*/  @P0 EXIT ;  /* 0x000000000000094d */ /* 0x00cfea0003800000 */
[----:B------:R-:W-:Y:S05]  /*4ae0*/  BRA `(.L_x_87) ;  /* 0xfffffffc00e87947 */ /* 0x000fea000383ffff */
.L_x_76:
[----:B------:R-:W-:-:S06]  /*4af0*/  UISETP.GE.AND UP1, UPT, UR8, 0x4, UPT ;  /* 0x000000040800788c */ /* 0x000fcc000bf26270 */
[----:B------:R-:W-:-:S13]  /*4b00*/  PLOP3.LUT P0, PT, PT, PT, UP1, 0x80, 0x8 ;  /* 0x000000000008781c */ /* 0x000fda0003f0f018 */
[----:B------:R-:W-:Y:S05]  /*4b10*/  @!P0 EXIT ;  /* 0x000000000000894d */ /* 0x000fea0003800000 */
[----:B------:R-:W-:Y:S01]  /*4b20*/  BAR.SYNC.DEFER_BLOCKING 0x6, 0xa0 ;  /* 0x0182800000007b1d */ /* 0x000fe20000010000 */
[C---:B------:R-:W-:Y:S01]  /*4b30*/  IMAD.SHL.U32 R3, R189.reuse, 0x40, RZ ;  /* 0x00000040bd037824 */ /* 0x040fe200078e00ff */
[C---:B------:R-:W-:Y:S01]  /*4b40*/  LOP3.LUT R193, R189.reuse, 0x60, RZ, 0xc0, !PT ;  /* 0x00000060bdc17812 */ /* 0x040fe200078ec0ff */
[C---:B------:R-:W-:Y:S01]  /*4b50*/  IMAD.SHL.U32 R172, R189.reuse, 0x8, RZ ;  /* 0x00000008bdac7824 */ /* 0x040fe200078e00ff */
[C---:B------:R-:W-:Y:S01]  /*4b60*/  LOP3.LUT R191, R189.reuse, 0x2, RZ, 0xc0, !PT ;  /* 0x00000002bdbf7812 */ /* 0x040fe200078ec0ff */
[----:B------:R-:W-:Y:S01]  /*4b70*/  IMAD.U32 R79, R189, 0x10000, RZ ;  /* 0x00010000bd4f7824 */ /* 0x000fe200078e00ff */
[----:B------:R-:W-:Y:S02]  /*4b80*/  UMOV UR49, 0x400 ;  /* 0x0000040000317882 */ /* 0x000fe40000000000 */
[----:B------:R-:W1:Y:S01]  /*4b90*/  LDC R177, c[0x0][0x370] ;  /* 0x0000dc00ffb17b82 */ /* 0x000e620000000800 */
[----:B------:R-:W-:Y:S01]  /*4ba0*/  ULEA UR49, UR37, UR49, 0x18 ;  /* 0x0000003125317291 */ /* 0x000fe2000f8ec0ff */
[----:B------:R-:W-:Y:S01]  /*4bb0*/  LOP3.LUT R5, R3, 0x180, RZ, 0xc0, !PT ;  /* 0x0000018003057812 */ /* 0x000fe200078ec0ff */
[----:B------:R-:W-:Y:S01]  /*4bc0*/  HFMA2 R195, -RZ, RZ, 0, 0 ;  /* 0x00000000ffc37431 */ /* 0x000fe200000001ff */
[----:B------:R-:W-:Y:S01]  /*4bd0*/  LOP3.LUT R79, R79, 0x600000, RZ, 0xc0, !PT ;  /* 0x006000004f4f7812 */ /* 0x000fe200078ec0ff */
[----:B------:R-:W-:Y:S01]  /*4be0*/  UIADD3 UR4, UPT, UPT, UR49, 0x4200, URZ ;  /* 0x0000420031047890 */ /* 0x000fe2000fffe0ff */
[----:B------:R-:W-:Y:S01]  /*4bf0*/  LOP3.LUT R172, R5, 0x30, R172, 0xf8, !PT ;  /* 0x0000003005ac7812 */ /* 0x000fe200078ef8ac */
[----:B------:R-:W-:Y:S01]  /*4c00*/  IMAD.MOV.U32 R76, RZ, RZ, RZ ;  /* 0x000000ffff4c7224 */ /* 0x000fe200078e00ff */
[----:B------:R-:W2:Y:S01]  /*4c10*/  LDC R74, c[0x0][0xb0c] ;  /* 0x0002c300ff4a7b82 */ /* 0x000ea20000000800 */
[----:B------:R-:W-:-:S02]  /*4c20*/  LOP3.LUT R189, R189, 0x4, RZ, 0xc0, !PT ;  /* 0x00000004bdbd7812 */ /* 0x000fc400078ec0ff */
[----:B------:R-:W-:Y:S02]  /*4c30*/  CS2R R182, SRZ ;  /* 0x0000000000b67805 */ /* 0x000fe4000001ff00 */
[----:B------:R-:W-:Y:S02]  /*4c40*/  LOP3.LUT R172, R172, 0x1e40, R3, 0xf8, !PT ;  /* 0x00001e40acac7812 */ /* 0x000fe400078ef803 */
[----:B------:R-:W-:Y:S02]  /*4c50*/  CS2R R180, SRZ ;  /* 0x0000000000b47805 */ /* 0x000fe4000001ff00 */
[----:B------:R-:W-:Y:S01]  /*4c60*/  IADD3 R188, PT, PT, -R189, 0x2, RZ ;  /* 0x00000002bdbc7810 */ /* 0x000fe20007ffe1ff */
[----:B------:R-:W-:Y:S01]  /*4c70*/  IMAD.MOV R176, RZ, RZ, -R191 ;  /* 0x000000ffffb07224 */ /* 0x000fe200078e0abf */
[----:B------:R-:W-:Y:S01]  /*4c80*/  MOV R192, UR4 ;  /* 0x0000000400c07c02 */ /* 0x000fe20008000f00 */
[----:B------:R-:W4:Y:S01]  /*4c90*/  LDC R174, c[0x0][0xb20] ;  /* 0x0002c800ffae7b82 */ /* 0x000f220000000800 */
[----:B------:R-:W3:Y:S01]  /*4ca0*/  LDS R0, [UR49+0x1a0] ;  /* 0x0001a031ff007984 */ /* 0x000ee20008000800 */
[----:B------:R-:W-:Y:S01]  /*4cb0*/  VIADD R190, R172, UR49 ;  /* 0x00000031acbe7c36 */ /* 0x000fe20008000000 */
[----:B------:R-:W1:Y:S01]  /*4cc0*/  LDCU.64 UR52, c[0x0][0x348] ;  /* 0x00006900ff3477ac */ /* 0x000e620008000a00 */
[----:B------:R-:W-:-:S02]  /*4cd0*/  IMAD.MOV R175, RZ, RZ, -R189 ;  /* 0x000000ffffaf7224 */ /* 0x000fc400078e0abd */
[----:B------:R-:W-:Y:S01]  /*4ce0*/  VIADD R190, R190, 0x200 ;  /* 0x00000200bebe7836 */ /* 0x000fe20000000000 */
[----:B------:R-:W1:Y:S01]  /*4cf0*/  LDCU.64 UR38, c[0x0][0x888] ;  /* 0x00011100ff2677ac */ /* 0x000e620008000a00 */
[----:B------:R-:W1:Y:S01]  /*4d00*/  LDC R73, c[0x0][0xb30] ;  /* 0x0002cc00ff497b82 */ /* 0x000e620000000800 */
[----:B------:R-:W1:Y:S01]  /*4d10*/  LDCU.64 UR44, c[0x0][0x890] ;  /* 0x00011200ff2c77ac */ /* 0x000e620008000a00 */
[----:B------:R-:W-:-:S06]  /*4d20*/  UIADD3 UR48, UPT, UPT, UR49, 0x200, URZ ;  /* 0x0000020031307890 */ /* 0x000fcc000fffe0ff */
[----:B------:R-:W1:Y:S08]  /*4d30*/  LDC.64 R168, c[0x0][0xb10] ;  /* 0x0002c400ffa87b82 */ /* 0x000e700000000a00 */
[----:B------:R-:W1:Y:S08]  /*4d40*/  LDC.64 R70, c[0x0][0xb18] ;  /* 0x0002c600ff467b82 */ /* 0x000e700000000a00 */
[----:B------:R-:W1:Y:S08]  /*4d50*/  LDC.64 R68, c[0x0][0xb28] ;  /* 0x0002ca00ff447b82 */ /* 0x000e700000000a00 */
[----:B------:R-:W1:Y:S01]  /*4d60*/  LDC.64 R166, c[0x0][0x8b0] ;  /* 0x00022c00ffa67b82 */ /* 0x000e620000000a00 */
[----:B---3--:R-:W-:-:S07]  /*4d70*/  IMAD.IADD R79, R0, 0x1, R79 ;  /* 0x00000001004f7824 */ /* 0x008fce00078e024f */
[----:B------:R-:W3:Y:S08]  /*4d80*/  LDC.64 R164, c[0x0][0x8a8] ;  /* 0x00022a00ffa47b82 */ /* 0x000ef00000000a00 */
[----:B--2-4-:R-:W1:Y:S02]  /*4d90*/  LDC R178, c[0x0][0x374] ;  /* 0x0000dd00ffb27b82 */ /* 0x014e640000000800 */
.L_x_114:
[C---:B------:R-:W-:Y:S02]  /*4da0*/  LEA R0, R195.reuse, UR49, 0x3 ;  /* 0x00000031c3007c11 */ /* 0x040fe4000f8e18ff */
[----:B------:R-:W-:Y:S02]  /*4db0*/  SHF.L.U32 R3, R182, 0x1f, RZ ;  /* 0x0000001fb6037819 */ /* 0x000fe400000006ff */
[----:B------:R-:W-:Y:S02]  /*4dc0*/  LEA R16, R195, UR49, 0x4 ;  /* 0x00000031c3107c11 */ /* 0x000fe4000f8e20ff */
[----:B------:R-:W2:Y:S02]  /*4dd0*/  SYNCS.PHASECHK.TRANS64.TRYWAIT P0, [R0+URZ+0xf0], R3 ;  /* 0x0000f003000075a7 */ /* 0x000ea400080011ff */
[----:B-12---:R-:W-:Y:S05]  /*4de0*/  @!P0 BRA `(.L_x_88) ;  /* 0x0000004400048947 */ /* 0x006fea0003800000 */
.L_x_166:
[----:B------:R-:W4:Y:S01]  /*4df0*/  LDC.64 R12, c[0x0][0xb10] ;  /* 0x0002c400ff0c7b82 */ /* 0x000f220000000a00 */
[----:B------:R-:W3:Y:S01]  /*4e00*/  LDS.128 R16, [R16+0x180] ;  /* 0x0001800010107984 */ /* 0x000ee20000000c00 */
[----:B-1----:R-:W-:Y:S01]  /*4e10*/  ISETP.NE.AND P1, PT, R73, 0x1, PT ;  /* 0x000000014900780c */ /* 0x002fe20003f25270 */
[----:B--2---:R-:W-:Y:S01]  /*4e20*/  VIADD R0, R0, 0x100 ;  /* 0x0000010000007836 */ /* 0x004fe20000000000 */
[----:B------:R-:W-:Y:S04]  /*4e30*/  ISETP.GE.AND P0, PT, R72, 0x1, PT ;  /* 0x000000014800780c */ /* 0x000fe80003f06270 */
[----:B------:R-:W1:Y:S01]  /*4e40*/  LDC.64 R10, c[0x0][0xb18] ;  /* 0x0002c600ff0a7b82 */ /* 0x000e620000000a00 */
[----:B------:R-:W-:Y:S01]  /*4e50*/  PRMT R0, RZ, 0x654, R0 ;  /* 0x00000654ff007816 */ /* 0x000fe20000000000 */
[----:B------:R-:W-:Y:S01]  /*4e60*/  @!PT LDS RZ, [RZ] ;  /* 0x00000000fffff984 */ /* 0x000fe20000000800 */
[----:B------:R-:W-:Y:S01]  /*4e70*/  @!PT LDS RZ, [RZ] ;  /* 0x00000000fffff984 */ /* 0x000fe20000000800 */
[----:B------:R-:W-:Y:S01]  /*4e80*/  @!PT LDS RZ, [RZ] ;  /* 0x00000000fffff984 */ /* 0x000fe20000000800 */
[----:B------:R-:W-:Y:S01]  /*4e90*/  @!PT LDS RZ, [RZ] ;  /* 0x00000000fffff984 */ /* 0x000fe20000000800 */
[----:B------:R2:W-:Y:S06]  /*4ea0*/  MEMBAR.ALL.CTA ;  /* 0x0000000000007992 */ /* 0x0005ec0000008000 */
[----:B--2---:R-:W2:Y:S01]  /*4eb0*/  FENCE.VIEW.ASYNC.S ;  /* 0x00000000000073c6 */ /* 0x004ea20000000000 */
[----:B------:R-:W1:Y:S08]  /*4ec0*/  @!P1 LDC R14, c[0x0][0xb20] ;  /* 0x0002c800ff0e9b82 */ /* 0x000e700000000800 */
[----:B------:R-:W1:Y:S01]  /*4ed0*/  @!P1 LDC R9, c[0x0][0xb0c] ;  /* 0x0002c300ff099b82 */ /* 0x000e620000000800 */
[----:B--2---:R2:W-:Y:S01]  /*4ee0*/  SYNCS.ARRIVE.TRANS64.RED.A1T0 RZ, [R0+URZ], RZ ;  /* 0x000000ff00ff79a7 */ /* 0x0045e200081004ff */
[----:B---3--:R-:W-:Y:S04]  /*4ef0*/  LOP3.LUT P4, RZ, R18, 0x1, RZ, 0xc0, !PT ;  /* 0x0000000112ff7812 */ /* 0x008fe8000788c0ff */
[----:B------:R-:W-:Y:S09]  /*4f00*/  P2R R194, PR, RZ, 0x10 ;  /* 0x00000010ffc27803 */ /* 0x000ff20000000000 */
[----:B------:R-:W-:Y:S02]  /*4f10*/  @P4 MOV R77, R16 ;  /* 0x00000010004d4202 */ /* 0x000fe40000000f00 */
[----:B------:R-:W-:Y:S01]  /*4f20*/  @P4 LOP3.LUT R75, R17, 0xffff, RZ, 0xc0, !PT ;  /* 0x0000ffff114b4812 */ /* 0x000fe200078ec0ff */
[----:B--2-4-:R-:W-:Y:S06]  /*4f30*/  @!P0 BRA `(.L_x_89) ;  /* 0x0000000000a48947 */ /* 0x014fec0003800000 */
[----:B------:R-:W-:Y:S01]  /*4f40*/  IMAD.HI.U32 R23, R178, R71, RZ ;  /* 0x00000047b2177227 */ /* 0x000fe200078e00ff */
[----:B------:R-:W-:Y:S02]  /*4f50*/  ISETP.NE.AND P0, PT, R70, 0x1, PT ;  /* 0x000000014600780c */ /* 0x000fe40003f05270 */
[----:B------:R-:W-:Y:S01]  /*4f60*/  ISETP.NE.AND P2, PT, R72, 0x1, PT ;  /* 0x000000014800780c */ /* 0x000fe20003f45270 */
[----:B------:R-:W-:Y:S01]  /*4f70*/  IMAD.HI.U32 R22, R177, R168, RZ ;  /* 0x000000a8b1167227 */ /* 0x000fe200078e00ff */
[----:B------:R-:W-:Y:S02]  /*4f80*/  SHF.R.U32.HI R23, RZ, R174, R23 ;  /* 0x000000aeff177219 */ /* 0x000fe40000011617 */
[----:B------:R-:W-:Y:S01]  /*4f90*/  ISETP.NE.AND P3, PT, R74, 0x1, PT ;  /* 0x000000014a00780c */ /* 0x000fe20003f65270 */
[----:B------:R-:W-:Y:S01]  /*4fa0*/  IMAD.HI.U32 R26, R77, R168, RZ ;  /* 0x000000a84d1a7227 */ /* 0x000fe200078e00ff */
[----:B------:R-:W-:Y:S02]  /*4fb0*/  SHF.R.U32.HI R22, RZ, R169, R22 ;  /* 0x000000a9ff167219 */ /* 0x000fe40000011616 */
[----:B------:R-:W-:Y:S01]  /*4fc0*/  SEL R3, R178, R23, !P0 ;  /* 0x00000017b2037207 */ /* 0x000fe20004000000 */
[----:B------:R-:W-:Y:S01]  /*4fd0*/  IMAD.HI.U32 R23, R75, R71, RZ ;  /* 0x000000474b177227 */ /* 0x000fe200078e00ff */
[----:B------:R-:W-:Y:S02]  /*4fe0*/  SEL R7, R177, R22, !P3 ;  /* 0x00000016b1077207 */ /* 0x000fe40005800000 */
[----:B------:R-:W-:Y:S01]  /*4ff0*/  SHF.R.U32.HI R26, RZ, R169, R26 ;  /* 0x000000a9ff1a7219 */ /* 0x000fe2000001161a */
[-C--:B------:R-:W-:Y:S04]  /*5000*/  IMAD.HI.U32 R22, R3, R68.reuse, RZ ;  /* 0x0000004403167227 */ /* 0x080fe800078e00ff */
[----:B------:R-:W-:Y:S01]  /*5010*/  IMAD.HI.U32 R24, R7, R68, RZ ;  /* 0x0000004407187227 */ /* 0x000fe200078e00ff */
[-C--:B------:R-:W-:Y:S02]  /*5020*/  @P2 SHF.R.U32.HI R3, RZ, R69.reuse, R22 ;  /* 0x00000045ff032219 */ /* 0x080fe40000011616 */
[----:B------:R-:W-:Y:S02]  /*5030*/  SHF.R.U32.HI R22, RZ, R174, R23 ;  /* 0x000000aeff167219 */ /* 0x000fe40000011617 */
[----:B------:R-:W-:Y:S01]  /*5040*/  @P2 SHF.R.U32.HI R7, RZ, R69, R24 ;  /* 0x00000045ff072219 */ /* 0x000fe20000011618 */
[C---:B------:R-:W-:Y:S01]  /*5050*/  IMAD R2, R72.reuse, R3, RZ ;  /* 0x0000000348027224 */ /* 0x040fe200078e02ff */
[----:B------:R-:W-:Y:S02]  /*5060*/  SEL R5, R75, R22, !P0 ;  /* 0x000000164b057207 */ /* 0x000fe40004000000 */
[----:B------:R-:W-:Y:S01]  /*5070*/  SEL R3, R77, R26, !P3 ;  /* 0x0000001a4d037207 */ /* 0x000fe20005800000 */
[----:B------:R-:W-:Y:S01]  /*5080*/  IMAD R4, R72, R7, RZ ;  /* 0x0000000748047224 */ /* 0x000fe200078e02ff */
[C---:B------:R-:W-:Y:S01]  /*5090*/  ISETP.GE.AND P0, PT, R5.reuse, R2, PT ;  /* 0x000000020500720c */ /* 0x040fe20003f06270 */
[----:B------:R-:W-:Y:S03]  /*50a0*/  IMAD.HI.U32 R6, R5, R68, RZ ;  /* 0x0000004405067227 */ /* 0x000fe600078e00ff */
[----:B------:R-:W-:Y:S01]  /*50b0*/  ISETP.GE.OR P0, PT, R3, R4, P0 ;  /* 0x000000040300720c */ /* 0x000fe20000706670 */
[----:B------:R-:W-:Y:S01]  /*50c0*/  IMAD.MOV R4, RZ, RZ, -R3 ;  /* 0x000000ffff047224 */ /* 0x000fe200078e0a03 */
[-C--:B------:R-:W-:Y:S03]  /*50d0*/  SHF.R.U32.HI R6, RZ, R69.reuse, R6 ;  /* 0x00000045ff067219 */ /* 0x080fe60000011606 */
[----:B------:R-:W-:Y:S01]  /*50e0*/  IMAD R77, R74, R4, R77 ;  /* 0x000000044a4d7224 */ /* 0x000fe200078e024d */
[----:B------:R-:W-:Y:S05]  /*50f0*/  SEL R15, R5, R6, !P2 ;  /* 0x00000006050f7207 */ /* 0x000fea0005000000 */
[----:B------:R-:W-:Y:S02]  /*5100*/  IMAD.MOV R6, RZ, RZ, -R15 ;  /* 0x000000ffff067224 */ /* 0x000fe400078e0a0f */
[C---:B------:R-:W-:Y:S04]  /*5110*/  @!P0 IMAD.HI.U32 R2, R3.reuse, R68, RZ ;  /* 0x0000004403028227 */ /* 0x040fe800078e00ff */
[----:B------:R-:W-:Y:S01]  /*5120*/  IMAD R6, R72, R6, R5 ;  /* 0x0000000648067224 */ /* 0x000fe200078e0205 */
[----:B------:R-:W-:Y:S04]  /*5130*/  @!P0 SHF.R.U32.HI R2, RZ, R69, R2 ;  /* 0x00000045ff028219 */ /* 0x000fe80000011602 */
[----:B------:R-:W-:Y:S02]  /*5140*/  @!P0 SEL R0, R3, R2, !P2 ;  /* 0x0000000203008207 */ /* 0x000fe40005000000 */
[----:B------:R-:W-:Y:S02]  /*5150*/  IADD3 R2, PT, PT, -R5, RZ, RZ ;  /* 0x000000ff05027210 */ /* 0x000fe40007ffe1ff */
[----:B------:R-:W-:Y:S01]  /*5160*/  @!P0 IADD3 R8, PT, PT, R15, -R0, RZ ;  /* 0x800000000f088210 */ /* 0x000fe20007ffe0ff */
[----:B------:R-:W-:Y:S02]  /*5170*/  @!P0 IMAD R0, R7, R6, R0 ;  /* 0x0000000607008224 */ /* 0x000fe400078e0200 */
[----:B------:R-:W-:Y:S02]  /*5180*/  IMAD R75, R70, R2, R75 ;  /* 0x00000002464b7224 */ /* 0x000fe400078e024b */
[----:B------:R-:W-:Y:S02]  /*5190*/  @!P0 IMAD R5, R8, R72, R3 ;  /* 0x0000004808058224 */ /* 0x000fe400078e0203 */
[----:B------:R-:W-:Y:S04]  /*51a0*/  @!P0 IMAD.MOV.U32 R3, RZ, RZ, R0 ;  /* 0x000000ffff038224 */ /* 0x000fe800078e0000 */
[----:B------:R-:W-:Y:S02]  /*51b0*/  IMAD R77, R3, R74, R77 ;  /* 0x0000004a034d7224 */ /* 0x000fe400078e024d */
[----:B------:R-:W-:Y:S07]  /*51c0*/  IMAD R75, R5, R70, R75 ;  /* 0x00000046054b7224 */ /* 0x000fee00078e024b */
.L_x_89:
[----:B-1----:R-:W-:Y:S01]  /*51d0*/  @!P1 ISETP.NE.AND P0, PT, R10, 0x1, PT ;  /* 0x000000010a00980c */ /* 0x002fe20003f05270 */
[----:B------:R-:W-:Y:S01]  /*51e0*/  @!P1 IMAD.HI.U32 R0, R77, R12, RZ ;  /* 0x0000000c4d009227 */ /* 0x000fe200078e00ff */
[----:B------:R-:W-:Y:S01]  /*51f0*/  @!P1 ISETP.NE.AND P2, PT, R9, 0x1, PT ;  /* 0x000000010900980c */ /* 0x000fe20003f45270 */
[----:B------:R-:W-:Y:S01]  /*5200*/  ULOP3.LUT UP0, URZ, UR48, 0x1b0, URZ, 0xc0, !UPT ;  /* 0x000001b030ff7892 */ /* 0x000fe2000f80c0ff */
[----:B------:R-:W-:Y:S01]  /*5210*/  R2UR UR42, R21 ;  /* 0x00000000152a72ca */ /* 0x000fe200000e0000 */
[----:B------:R-:W-:Y:S01]  /*5220*/  @!P1 IMAD.HI.U32 R3, R75, R11, RZ ;  /* 0x0000000b4b039227 */ /* 0x000fe200078e00ff */
[----:B------:R-:W-:Y:S02]  /*5230*/  @!P1 SHF.R.U32.HI R0, RZ, R13, R0 ;  /* 0x0000000dff009219 */ /* 0x000fe40000011600 */
[----:B------:R-:W-:Y:S01]  /*5240*/  R2UR UR41, R20 ;  /* 0x00000000142972ca */ /* 0x000fe200000e0000 */
[----:B------:R-:W-:Y:S01]  /*5250*/  VIADD R195, R195, 0x1 ;  /* 0x00000001c3c37836 */ /* 0x000fe20000000000 */
[----:B------:R-:W-:Y:S02]  /*5260*/  @!P1 SHF.R.U32.HI R2, RZ, R14, R3 ;  /* 0x0000000eff029219 */ /* 0x000fe40000011603 */
[----:B------:R-:W-:Y:S02]  /*5270*/  @!P1 SEL R3, R77, R0, !P2 ;  /* 0x000000004d039207 */ /* 0x000fe40005000000 */
[----:B------:R-:W-:Y:S02]  /*5280*/  @!P1 SEL R2, R75, R2, !P0 ;  /* 0x000000024b029207 */ /* 0x000fe40004000000 */
[----:B------:R-:W-:Y:S01]  /*5290*/  @P4 SHF.R.U32.HI R179, RZ, 0x10, R17 ;  /* 0x00000010ffb34819 */ /* 0x000fe20000011611 */
[----:B------:R-:W-:Y:S02]  /*52a0*/  USHF.L.U32 UR42, UR42, 0x7, URZ ;  /* 0x000000072a2a7899 */ /* 0x000fe400080006ff */
[----:B------:R-:W-:Y:S02]  /*52b0*/  @!P1 IMAD.IADD R0, R2, 0x1, -R3 ;  /* 0x0000000102009824 */ /* 0x000fe400078e0a03 */
[----:B------:R-:W-:Y:S01]  /*52c0*/  @!P1 IMAD.IADD R2, R3, 0x1, -R2 ;  /* 0x0000000103029824 */ /* 0x000fe200078e0a02 */
[----:B------:R-:W-:Y:S01]  /*52d0*/  USHF.L.U32 UR41, UR41, 0x7, URZ ;  /* 0x0000000729297899 */ /* 0x000fe200080006ff */
[----:B------:R-:W-:Y:S02]  /*52e0*/  @!P1 IMAD R77, R0, R9, R77 ;  /* 0x00000009004d9224 */ /* 0x000fe400078e024d */
[----:B------:R-:W-:Y:S01]  /*52f0*/  @!P1 IMAD R75, R2, R10, R75 ;  /* 0x0000000a024b9224 */ /* 0x000fe200078e024b */
[----:B------:R-:W-:Y:S08]  /*5300*/  BRA.U !UP0, `(.L_x_90) ;  /* 0x0000000108407547 */ /* 0x000ff0000b800000 */
[----:B------:R-:W1:Y:S01]  /*5310*/  LDCU.64 UR8, c[0x4][0x80] ;  /* 0x01001000ff0877ac */ /* 0x000e620008000a00 */
[----:B------:R-:W-:Y:S01]  /*5320*/  MOV R3, 0x0 ;  /* 0x0000000000037802 */ /* 0x000fe20000000f00 */
[----:B------:R-:W-:Y:S02]  /*5330*/  HFMA2 R12, -RZ, RZ, 0, 5.9604644775390625e-08 ;  /* 0x00000001ff0c7431 */ /* 0x000fe400000001ff */
[----:B------:R-:W-:Y:S02]  /*5340*/  IMAD.MOV.U32 R8, RZ, RZ, 0x70 ;  /* 0x00000070ff087424 */ /* 0x000fe400078e00ff */
[----:B------:R-:W-:Y:S01]  /*5350*/  IMAD.MOV.U32 R13, RZ, RZ, RZ ;  /* 0x000000ffff0d7224 */ /* 0x000fe200078e00ff */
[----:B------:R-:W2:Y:S01]  /*5360*/  LDCU.64 UR6, c[0x4][0x88] ;  /* 0x01001100ff0677ac */ /* 0x000ea20008000a00 */
[----:B------:R-:W3:Y:S01]  /*5370*/  LDC.64 R2, c[0x4][R3] ;  /* 0x0100000003027b82 */ /* 0x000ee20000000a00 */
[----:B------:R-:W4:Y:S01]  /*5380*/  LDCU.64 UR4, c[0x4][0x8] ;  /* 0x01000100ff0477ac */ /* 0x000f220008000a00 */
[----:B-1----:R-:W-:Y:S01]  /*5390*/  MOV R5, UR9 ;  /* 0x0000000900057c02 */ /* 0x002fe20008000f00 */
[----:B------:R-:W-:Y:S01]  /*53a0*/  IMAD.U32 R4, RZ, RZ, UR8 ;  /* 0x00000008ff047e24 */ /* 0x000fe2000f8e00ff */
[----:B--2---:R-:W-:Y:S01]  /*53b0*/  MOV R7, UR7 ;  /* 0x0000000700077c02 */ /* 0x004fe20008000f00 */
[----:B------:R-:W-:Y:S01]  /*53c0*/  IMAD.U32 R6, RZ, RZ, UR6 ;  /* 0x00000006ff067e24 */ /* 0x000fe2000f8e00ff */
[----:B----4-:R-:W-:Y:S01]  /*53d0*/  MOV R11, UR5 ;  /* 0x00000005000b7c02 */ /* 0x010fe20008000f00 */
[----:B------:R-:W-:Y:S02]  /*53e0*/  IMAD.U32 R10, RZ, RZ, UR4 ;  /* 0x00000004ff0a7e24 */ /* 0x000fe4000f8e00ff */
[----:B------:R-:W-:Y:S07]  /*53f0*/  LEPC R20, `(.L_x_90) ;  /* 0x000000001014794e */ /* 0x000fee0000000000 */
[----:B---3-5:R-:W-:Y:S05]  /*5400*/  CALL.ABS.NOINC R2 ;  /* 0x0000000002007343 */ /* 0x028fea0003c00000 */
.L_x_90:
[----:B------:R-:W-:Y:S01]  /*5410*/  LOP3.LUT P0, RZ, R192, 0x1b0, RZ, 0xc0, !PT ;  /* 0x000001b0c0ff7812 */ /* 0x000fe2000780c0ff */
[----:B------:R-:W-:Y:S11]  /*5420*/  BSSY.RECONVERGENT B6, `(.L_x_91) ;  /* 0x0000013000067945 */ /* 0x000ff60003800200 */
[----:B------:R-:W-:Y:S01]  /*5430*/  @!UPT UIADD3 URZ, UPT, UPT, URZ, URZ, URZ ;  /* 0x000000fffffff290 */ /* 0x000fe2000fffe0ff */
[----:B------:R-:W-:Y:S05]  /*5440*/  @!P0 BRA `(.L_x_92) ;  /* 0x0000000000408947 */ /* 0x000fea0003800000 */
        /* <DEDUP_REMOVED lines=16> */
.L_x_92:
[----:B------:R-:W-:Y:S05]  /*5550*/  BSYNC.RECONVERGENT B6 ;  /* 0x0000000000067941 */ /* 0x000fea0003800200 */
.L_x_91:
[----:B------:R-:W-:Y:S01]  /*5560*/  ISETP.NE.U32.AND P4, PT, R166, RZ, PT ;  /* 0x000000ffa600720c */ /* 0x000fe20003f85070 */
[----:B------:R-:W-:Y:S01]  /*5570*/  UISETP.NE.AND UP2, UPT, UR50, URZ, UPT ;  /* 0x000000ff3200728c */ /* 0x000fe2000bf45270 */
[----:B------:R-:W-:Y:S01]  /*5580*/  ISETP.NE.U32.AND P2, PT, RZ, UR38, PT ;  /* 0x00000026ff007c0c */ /* 0x000fe2000bf45070 */
[----:B------:R-:W-:Y:S01]  /*5590*/  UISETP.NE.U32.AND UP1, UPT, UR44, URZ, UPT ;  /* 0x000000ff2c00728c */ /* 0x000fe2000bf25070 */
[----:B------:R-:W-:Y:S01]  /*55a0*/  ISETP.NE.AND.EX P4, PT, R167, RZ, PT, P4 ;  /* 0x000000ffa700720c */ /* 0x000fe20003f85340 */
[----:B------:R-:W-:Y:S01]  /*55b0*/  UPLOP3.LUT UP0, UPT, UPT, UPT, UPT, 0x40, 0x4 ;  /* 0x000000000004789c */ /* 0x000fe20003f0e870 */
[----:B------:R-:W-:Y:S01]  /*55c0*/  ISETP.NE.AND.EX P2, PT, RZ, UR39, PT, P2 ;  /* 0x00000027ff007c0c */ /* 0x000fe2000bf45320 */
[----:B------:R-:W-:Y:S01]  /*55d0*/  UISETP.NE.AND.EX UP1, UPT, UR45, URZ, UPT, UP1 ;  /* 0x000000ff2d00728c */ /* 0x000fe2000bf25310 */
[----:B------:R-:W-:Y:S04]  /*55e0*/  PLOP3.LUT P1, PT, PT, PT, UP2, 0x80, 0x8 ;  /* 0x000000000008781c */ /* 0x000fe80003f2f028 */
[----:B------:R-:W-:Y:S06]  /*55f0*/  @UP2 UPLOP3.LUT UP0, UPT, UPT, UPT, UP1, 0x80, 0x8 ;  /* 0x000000000008289c */ /* 0x000fec0003f0f010 */
[----:B------:R-:W-:Y:S01]  /*5600*/  PLOP3.LUT P0, PT, PT, PT, UP0, 0x80, 0x8 ;  /* 0x000000000008781c */ /* 0x000fe20003f0f008 */
[----:B------:R-:W-:Y:S01]  /*5610*/  @!UPT UIADD3 URZ, UPT, UPT, URZ, URZ, URZ ;  /* 0x000000fffffff290 */ /* 0x000fe2000fffe0ff */
[----:B------:R-:W-:Y:S11]  /*5620*/  BRA.U !UP1, `(.L_x_93) ;  /* 0x0000000109387547 */ /* 0x000ff6000b800000 */
[----:B------:R-:W-:Y:S01]  /*5630*/  UISETP.NE.U32.AND UP0, UPT, UR38, URZ, UPT ;  /* 0x000000ff2600728c */ /* 0x000fe2000bf05070 */
[----:B------:R-:W-:Y:S02]  /*5640*/  HFMA2 R0, -RZ, RZ, 0, 5.9604644775390625e-08 ;  /* 0x00000001ff007431 */ /* 0x000fe400000001ff */
[----:B------:R-:W-:Y:S01]  /*5650*/  IMAD.MOV.U32 R171, RZ, RZ, 0x1 ;  /* 0x00000001ffab7424 */ /* 0x000fe200078e00ff */
[----:B------:R-:W-:Y:S06]  /*5660*/  UISETP.NE.AND.EX UP0, UPT, UR39, URZ, UPT, UP0 ;  /* 0x000000ff2700728c */ /* 0x000fec000bf05300 */
[----:B------:R-:W-:Y:S05]  /*5670*/  PLOP3.LUT P3, PT, PT, PT, UP0, 0x80, 0x8 ;  /* 0x000000000008781c */ /* 0x000fea0003f6f008 */
[----:B------:R-:W1:Y:S01]  /*5680*/  @UP0 LDCU.64 UR6, c[0x0][0x888] ;  /* 0x00011100ff0607ac */ /* 0x000e620008000a00 */
[----:B------:R-:W-:Y:S07]  /*5690*/  @UP0 UIMAD UR4, UR36, UR44, URZ ;  /* 0x0000002c240402a4 */ /* 0x000fee000f8e02ff */
[----:B------:R-:W-:Y:S01]  /*56a0*/  @!P3 PRMT R171, R0, 0x7610, R171 ;  /* 0x0000761000abb816 */ /* 0x000fe200000000ab */
[----:B-1----:R-:W-:Y:S03]  /*56b0*/  @UP0 UIMAD.WIDE UR6, UR4, 0x4, UR6 ;  /* 0x00000004040608a5 */ /* 0x002fe6000f8e0206 */
[----:B------:R-:W1:Y:S03]  /*56c0*/  @!UP0 LDCU UR4, c[0x0][0x880] ;  /* 0x00011000ff0487ac */ /* 0x000e660008000800 */
[----:B------:R-:W-:Y:S01]  /*56d0*/  IMAD.U32 R2, RZ, RZ, UR6 ;  /* 0x00000006ff027e24 */ /* 0x000fe2000f8e00ff */
[----:B------:R-:W-:Y:S05]  /*56e0*/  MOV R3, UR7 ;  /* 0x0000000700037c02 */ /* 0x000fea0008000f00 */
[----:B-----5:R2:W5:Y:S02]  /*56f0*/  @P3 LDG.E R81, desc[UR46][R2.64] ;  /* 0x0000002e02513981 */ /* 0x020564000c1e1900 */
[----:B-12---:R-:W-:Y:S02]  /*5700*/  @!P3 IMAD.U32 R81, RZ, RZ, UR4 ;  /* 0x00000004ff51be24 */ /* 0x006fe4000f8e00ff */
.L_x_93:
[----:B------:R-:W-:Y:S05]  /*5710*/  @!P4 BRA `(.L_x_94) ;  /* 0x000000000020c947 */ /* 0x000fea0003800000 */
[----:B------:R-:W-:Y:S04]  /*5720*/  ISETP.NE.U32.AND P3, PT, R164, RZ, PT ;  /* 0x000000ffa400720c */ /* 0x000fe80003f65070 */
[----:B------:R-:W-:Y:S11]  /*5730*/  ISETP.NE.AND.EX P3, PT, R165, RZ, PT, P3 ;  /* 0x000000ffa500720c */ /* 0x000ff60003f65330 */
[----:B------:R-:W-:Y:S02]  /*5740*/  @!UPT UIADD3 URZ, UPT, UPT, URZ, URZ, URZ ;  /* 0x000000fffffff290 */ /* 0x000fe4000fffe0ff */
[----:B------:R-:W1:Y:S01]  /*5750*/  @P3 LDC.64 R2, c[0x0][0x8a8] ;  /* 0x00022a00ff023b82 */ /* 0x000e620000000a00 */
[----:B------:R-:W-:Y:S04]  /*5760*/  @P3 IMAD R0, R166, UR36, RZ ;  /* 0x00000024a6003c24 */ /* 0x000fe8000f8e02ff */
[----:B-1----:R-:W-:Y:S05]  /*5770*/  @P3 IMAD.WIDE R2, R0, 0x4, R2 ;  /* 0x0000000400023825 */ /* 0x002fea00078e0202 */
[----:B-----5:R1:W5:Y:S02]  /*5780*/  @P3 LDG.E R78, desc[UR46][R2.64] ;  /* 0x0000002e024e3981 */ /* 0x020364000c1e1900 */
[----:B-1----:R-:W2:Y:S02]  /*5790*/  @!P3 LDC R78, c[0x0][0x8a0] ;  /* 0x00022800ff4ebb82 */ /* 0x002ea40000000800 */
.L_x_94:
[----:B-----5:R-:W-:Y:S01]  /*57a0*/  FSETP.NEU.AND P4, PT, R81, RZ, PT ;  /* 0x000000ff5100720b */ /* 0x020fe20003f8d000 */
[----:B------:R-:W-:Y:S01]  /*57b0*/  BSSY B1, `(.L_x_95) ;  /* 0x0000047000017945 */ /* 0x000fe20003800000 */
[----:B------:R-:W-:Y:S01]  /*57c0*/  SEL R5, RZ, 0xffffffff, P2 ;  /* 0xffffffffff057807 */ /* 0x000fe20001000000 */
[----:B------:R-:W-:Y:S01]  /*57d0*/  IMAD.MOV.U32 R208, RZ, RZ, 0x1 ;  /* 0x00000001ffd07424 */ /* 0x000fe200078e00ff */
[----:B------:R-:W-:Y:S01]  /*57e0*/  LOP3.LUT P3, RZ, R171, 0xff, RZ, 0xc0, !PT ;  /* 0x000000ffabff7812 */ /* 0x000fe2000786c0ff */
[C---:B------:R-:W-:Y:S01]  /*57f0*/  IMAD R80, R76.reuse, 0x80, R79 ;  /* 0x000000804c507824 */ /* 0x040fe200078e024f */
[----:B------:R-:W-:Y:S02]  /*5800*/  @P1 SEL R0, RZ, 0xffffffff, P4 ;  /* 0xffffffffff001807 */ /* 0x000fe40002000000 */
[----:B------:R-:W-:Y:S02]  /*5810*/  CS2R R162, SRZ ;  /* 0x0000000000a27805 */ /* 0x000fe4000001ff00 */
[----:B------:R-:W-:Y:S02]  /*5820*/  LEA R3, R181, UR49, 0x3 ;  /* 0x00000031b5037c11 */ /* 0x000fe4000f8e18ff */
[----:B------:R-:W-:Y:S02]  /*5830*/  CS2R R160, SRZ ;  /* 0x0000000000a07805 */ /* 0x000fe4000001ff00 */
[----:B------:R-:W-:Y:S02]  /*5840*/  @P0 SEL R0, R5, R0, !P3 ;  /* 0x0000000005000207 */ /* 0x000fe40005800000 */
[----:B------:R-:W-:Y:S02]  /*5850*/  CS2R R158, SRZ ;  /* 0x00000000009e7805 */ /* 0x000fe4000001ff00 */
[----:B------:R-:W-:Y:S02]  /*5860*/  LEA R207, R76, UR49, 0x3 ;  /* 0x000000314ccf7c11 */ /* 0x000fe4000f8e18ff */
[----:B------:R-:W-:Y:S02]  /*5870*/  CS2R R156, SRZ ;  /* 0x00000000009c7805 */ /* 0x000fe4000001ff00 */
[----:B------:R-:W-:Y:S02]  /*5880*/  @P1 LOP3.LUT R0, R0, 0x1, RZ, 0xc0, !PT ;  /* 0x0000000100001812 */ /* 0x000fe400078ec0ff */
[----:B------:R-:W-:Y:S02]  /*5890*/  CS2R R154, SRZ ;  /* 0x00000000009a7805 */ /* 0x000fe4000001ff00 */
[----:B------:R-:W-:Y:S02]  /*58a0*/  SHF.L.U32 R2, R183, 0x1f, RZ ;  /* 0x0000001fb7027819 */ /* 0x000fe400000006ff */
[----:B------:R-:W-:Y:S02]  /*58b0*/  CS2R R152, SRZ ;  /* 0x0000000000987805 */ /* 0x000fe4000001ff00 */
[----:B------:R-:W-:Y:S02]  /*58c0*/  ISETP.NE.U32.OR P6, PT, R0, 0x1, !P1 ;  /* 0x000000010000780c */ /* 0x000fe40004fc5470 */
[----:B------:R-:W-:Y:S02]  /*58d0*/  CS2R R150, SRZ ;  /* 0x0000000000967805 */ /* 0x000fe4000001ff00 */
[----:B------:R-:W-:Y:S02]  /*58e0*/  PLOP3.LUT P2, PT, PT, PT, UP1, 0x80, 0x8 ;  /* 0x000000000008781c */ /* 0x000fe40003f4f018 */
[----:B------:R-:W-:Y:S02]  /*58f0*/  CS2R R148, SRZ ;  /* 0x0000000000947805 */ /* 0x000fe4000001ff00 */
[----:B------:R-:W-:Y:S02]  /*5900*/  SEL R0, RZ, 0xffffffff, P4 ;  /* 0xffffffffff007807 */ /* 0x000fe40002000000 */
[----:B------:R-:W-:Y:S03]  /*5910*/  P2R R184, PR, RZ, 0x40 ;  /* 0x00000040ffb87803 */ /* 0x000fe60000000000 */
[----:B------:R-:W-:Y:S04]  /*5920*/  @P6 SHF.L.U32 R4, R180, 0x1f, RZ ;  /* 0x0000001fb4046819 */ /* 0x000fe800000006ff */
[----:B------:R-:W-:Y:S01]  /*5930*/  @P2 SEL R0, R5, R0, !P3 ;  /* 0x0000000005002207 */ /* 0x000fe20005800000 */
[----:B------:R-:W1:Y:S03]  /*5940*/  @P6 SYNCS.PHASECHK.TRANS64.TRYWAIT P1, [R3+URZ+0xc0], R4 ;  /* 0x0000c004030065a7 */ /* 0x000e6600080211ff */
[----:B------:R-:W-:Y:S04]  /*5950*/  LOP3.LUT R0, R0, 0x1, RZ, 0xc0, !PT ;  /* 0x0000000100007812 */ /* 0x000fe800078ec0ff */
[----:B------:R-:W-:Y:S04]  /*5960*/  ISETP.NE.U32.AND P5, PT, R0, 0x1, PT ;  /* 0x000000010000780c */ /* 0x000fe80003fa5070 */
[----:B------:R-:W-:Y:S01]  /*5970*/  P2R R209, PR, RZ, 0x20 ;  /* 0x00000020ffd17803 */ /* 0x000fe20000000000 */
[----:B------:R3:W4:Y:S01]  /*5980*/  SYNCS.PHASECHK.TRANS64.TRYWAIT P0, [R207+URZ+0x110], R2 ;  /* 0x00011002cf0075a7 */ /* 0x00072200080011ff */
[----:B-1----:R-:W-:Y:S01]  /*5990*/  @P6 SEL R208, RZ, 0x1, !P1 ;  /* 0x00000001ffd06807 */ /* 0x002fe20004800000 */
[----:B---3--:R-:W-:Y:S06]  /*59a0*/  @!P6 BRA `(.L_x_96) ;  /* 0x00000000009ce947 */ /* 0x008fec0003800000 */
[----:B------:R-:W-:Y:S01]  /*59b0*/  @P5 IMAD R6, R181, 0x2000, R190 ;  /* 0x00002000b5065824 */ /* 0x000fe200078e02be */
[----:B------:R-:W-:Y:S01]  /*59c0*/  ISETP.NE.AND P1, PT, R208, RZ, PT ;  /* 0x000000ffd000720c */ /* 0x000fe20003f25270 */
[----:B------:R-:W-:Y:S01]  /*59d0*/  BSSY B0, `(.L_x_97) ;  /* 0x0000010000007945 */ /* 0x000fe20003800000 */
[----:B------:R-:W-:Y:S01]  /*59e0*/  CS2R R150, SRZ ;  /* 0x0000000000967805 */ /* 0x000fe2000001ff00 */
[--C-:B------:R-:W-:Y:S01]  /*59f0*/  @P5 IMAD R7, R191, -0x10, R6.reuse ;  /* 0xfffffff0bf075824 */ /* 0x100fe200078e0206 */
[----:B------:R-:W-:Y:S01]  /*5a00*/  CS2R R148, SRZ ;  /* 0x0000000000947805 */ /* 0x000fe2000001ff00 */
[----:B------:R-:W-:Y:S01]  /*5a10*/  @P5 IMAD R5, R189, -0x10, R6 ;  /* 0xfffffff0bd055824 */ /* 0x000fe200078e0206 */
[----:B------:R-:W-:Y:S01]  /*5a20*/  CS2R R158, SRZ ;  /* 0x00000000009e7805 */ /* 0x000fe2000001ff00 */
[----:B------:R-:W-:Y:S01]  /*5a30*/  @P5 IMAD R4, R188, 0x10, R7 ;  /* 0x00000010bc045824 */ /* 0x000fe200078e0207 */
[----:B------:R-:W-:Y:S02]  /*5a40*/  CS2R R156, SRZ ;  /* 0x00000000009c7805 */ /* 0x000fe4000001ff00 */
[----:B------:R-:W-:Y:S02]  /*5a50*/  CS2R R154, SRZ ;  /* 0x00000000009a7805 */ /* 0x000fe4000001ff00 */
[----:B------:R-:W-:Y:S02]  /*5a60*/  CS2R R152, SRZ ;  /* 0x0000000000987805 */ /* 0x000fe4000001ff00 */
[----:B------:R-:W-:Y:S02]  /*5a70*/  CS2R R162, SRZ ;  /* 0x0000000000a27805 */ /* 0x000fe4000001ff00 */
[----:B------:R-:W-:Y:S01]  /*5a80*/  CS2R R160, SRZ ;  /* 0x0000000000a07805 */ /* 0x000fe2000001ff00 */
[----:B------:R-:W-:Y:S06]  /*5a90*/  @P1 BRA `(.L_x_98) ;  /* 0x00000000000c1947 */ /* 0x000fec0003800000 */
[----:B------:R-:W-:Y:S04]  /*5aa0*/  SHF.L.U32 R0, R180, 0x1f, RZ ;  /* 0x0000001fb4007819 */ /* 0x000fe800000006ff */
[----:B------:R-:W1:Y:S02]  /*5ab0*/  SYNCS.PHASECHK.TRANS64.TRYWAIT P1, [R3+URZ+0xc0], R0 ;  /* 0x0000c000030075a7 */ /* 0x000e6400080211ff */
[----:B-1----:R-:W-:Y:S05]  /*5ac0*/  @!P1 BRA `(.L_x_99) ;  /* 0x0000003400e09947 */ /* 0x002fea0003800000 */
.L_x_98:
[----:B------:R-:W-:Y:S05]  /*5ad0*/  BSYNC B0 ;  /* 0x0000000000007941 */ /* 0x000fea0003800000 */
.L_x_97:
[----:B------:R-:W-:Y:S01]  /*5ae0*/  ISETP.NE.AND P1, PT, R209, RZ, PT ;  /* 0x000000ffd100720c */ /* 0x000fe20003f25270 */
[----:B-1----:R-:W-:Y:S02]  /*5af0*/  VIADD R3, R3, 0xd0 ;  /* 0x000000d003037836 */ /* 0x002fe40000000000 */
[----:B------:R-:W-:Y:S02]  /*5b00*/  IMAD.U32 R0, RZ, RZ, UR37 ;  /* 0x00000025ff007e24 */ /* 0x000fe4000f8e00ff */
[----:B------:R-:W-:Y:S03]  /*5b10*/  VIADD R181, R181, 0x1 ;  /* 0x00000001b5b57836 */ /* 0x000fe60000000000 */
[----:B------:R-:W-:Y:S05]  /*5b20*/  PRMT R0, R0, 0x654, R3 ;  /* 0x0000065400007816 */ /* 0x000fea0000000003 */
[----:B------:R1:W3:Y:S04]  /*5b30*/  @P1 LDS.128 R148, [R6] ;  /* 0x0000000006941984 */ /* 0x0002e80000000c00 */
[----:B------:R1:W1:Y:S04]  /*5b40*/  @P1 LDS.128 R156, [R5+0x20] ;  /* 0x00002000059c1984 */ /* 0x0002680000000c00 */
[----:B------:R1:W1:Y:S04]  /*5b50*/  @P1 LDS.128 R152, [R7+0x10] ;  /* 0x0000100007981984 */ /* 0x0002680000000c00 */
[----:B------:R1:W1:Y:S01]  /*5b60*/  @P1 LDS.128 R160, [R4+0x10] ;  /* 0x0000100004a01984 */ /* 0x0002620000000c00 */
[C---:B------:R-:W-:Y:S01]  /*5b70*/  ISETP.NE.AND P1, PT, R181.reuse, 0x2, PT ;  /* 0x00000002b500780c */ /* 0x040fe20003f25270 */
[----:B------:R-:W-:Y:S01]  /*5b80*/  @!PT LDS RZ, [RZ] ;  /* 0x00000000fffff984 */ /* 0x000fe20000000800 */
[----:B------:R-:W-:Y:S01]  /*5b90*/  @!PT LDS RZ, [RZ] ;  /* 0x00000000fffff984 */ /* 0x000fe20000000800 */
[----:B------:R-:W-:Y:S01]  /*5ba0*/  @!PT LDS RZ, [RZ] ;  /* 0x00000000fffff984 */ /* 0x000fe20000000800 */
[----:B------:R-:W-:Y:S01]  /*5bb0*/  @!PT LDS RZ, [RZ] ;  /* 0x00000000fffff984 */ /* 0x000fe20000000800 */
[----:B------:R5:W-:Y:S06]  /*5bc0*/  MEMBAR.ALL.CTA ;  /* 0x0000000000007992 */ /* 0x000bec0000008000 */
[----:B-----5:R-:W5:Y:S01]  /*5bd0*/  FENCE.VIEW.ASYNC.S ;  /* 0x00000000000073c6 */ /* 0x020f620000000000 */
[----:B------:R-:W-:Y:S02]  /*5be0*/  SEL R3, RZ, 0x1, P1 ;  /* 0x00000001ff037807 */ /* 0x000fe40000800000 */
[----:B------:R-:W-:Y:S02]  /*5bf0*/  SEL R181, R181, RZ, P1 ;  /* 0x000000ffb5b57207 */ /* 0x000fe40000800000 */
[----:B------:R-:W-:Y:S01]  /*5c00*/  LOP3.LUT R180, R180, R3, RZ, 0x3c, !PT ;  /* 0x00000003b4b47212 */ /* 0x000fe200078e3cff */
[----:B-----5:R1:W-:Y:S06]  /*5c10*/  SYNCS.ARRIVE.TRANS64.RED.A1T0 RZ, [R0+URZ], RZ ;  /* 0x000000ff00ff79a7 */ /* 0x0203ec00081004ff */
.L_x_96:
[----:B------:R-:W-:Y:S05]  /*5c20*/  BSYNC B1 ;  /* 0x0000000000017941 */ /* 0x000fea0003800000 */
.L_x_95:
[----:B-1----:R-:W-:Y:S04]  /*5c30*/  SHF.R.U32.HI R0, RZ, 0x15, R80 ;  /* 0x00000015ff007819 */ /* 0x002fe80000011650 */
[----:B------:R-:W-:Y:S01]  /*5c40*/  LOP3.LUT P1, RZ, R0, 0x3, R173, 0x48, !PT ;  /* 0x0000000300ff7812 */ /* 0x000fe200078248ad */
[----:B------:R-:W-:Y:S01]  /*5c50*/  @!UPT UIADD3 URZ, UPT, UPT, URZ, URZ, URZ ;  /* 0x000000fffffff290 */ /* 0x000fe2000fffe0ff */
[----:B----4-:R-:W-:Y:S11]  /*5c60*/  @P0 BRA `(.L_x_100) ;  /* 0x0000000000080947 */ /* 0x010ff60003800000 */
[----:B------:R-:W1:Y:S02]  /*5c70*/  SYNCS.PHASECHK.TRANS64.TRYWAIT P0, [R207+URZ+0x110], R2 ;  /* 0x00011002cf0075a7 */ /* 0x000e6400080011ff */
[----:B-1----:R-:W-:Y:S05]  /*5c80*/  @!P0 BRA `(.L_x_101) ;  /* 0x0000003400848947 */ /* 0x002fea0003800000 */
.L_x_100:
[----:B------:R-:W-:Y:S04]  /*5c90*/  BSSY.RECONVERGENT B6, `(.L_x_102) ;  /* 0x0000012000067945 */ /* 0x000fe80003800200 */
[----:B------:R-:W-:Y:S05]  /*5ca0*/  @!P1 BRA `(.L_x_103) ;  /* 0x0000000000409947 */ /* 0x000fea0003800000 */
[----:B------:R-:W4:Y:S01]  /*5cb0*/  LDCU.64 UR8, c[0x4][0x70] ;  /* 0x01000e00ff0877ac */ /* 0x000f220008000a00 */
[----:B------:R-:W-:Y:S01]  /*5cc0*/  MOV R3, 0x0 ;  /* 0x0000000000037802 */ /* 0x000fe20000000f00 */
[----:B------:R-:W-:Y:S02]  /*5cd0*/  HFMA2 R12, -RZ, RZ, 0, 5.9604644775390625e-08 ;  /* 0x00000001ff0c7431 */ /* 0x000fe400000001ff */
[----:B------:R-:W-:Y:S02]  /*5ce0*/  IMAD.MOV.U32 R8, RZ, RZ, 0x192 ;  /* 0x00000192ff087424 */ /* 0x000fe400078e00ff */
[----:B------:R-:W-:Y:S01]  /*5cf0*/  IMAD.MOV.U32 R13, RZ, RZ, RZ ;  /* 0x000000ffff0d7224 */ /* 0x000fe200078e00ff */
[----:B------:R-:W5:Y:S01]  /*5d00*/  LDCU.64 UR6, c[0x4][0x78] ;  /* 0x01000f00ff0677ac */ /* 0x000f620008000a00 */
[----:B-1----:R-:W1:Y:S01]  /*5d10*/  LDC.64 R2, c[0x4][R3] ;  /* 0x0100000003027b82 */ /* 0x002e620000000a00 */
[----:B------:R-:W2:Y:S01]  /*5d20*/  LDCU.64 UR4, c[0x4][0x10] ;  /* 0x01000200ff0477ac */ /* 0x000ea20008000a00 */
[----:B----4-:R-:W-:Y:S01]  /*5d30*/  MOV R5, UR9 ;  /* 0x0000000900057c02 */ /* 0x010fe20008000f00 */
[----:B------:R-:W-:Y:S01]  /*5d40*/  IMAD.U32 R4, RZ, RZ, UR8 ;  /* 0x00000008ff047e24 */ /* 0x000fe2000f8e00ff */
[----:B-----5:R-:W-:Y:S01]  /*5d50*/  MOV R7, UR7 ;  /* 0x0000000700077c02 */ /* 0x020fe20008000f00 */
[----:B------:R-:W-:Y:S01]  /*5d60*/  IMAD.U32 R6, RZ, RZ, UR6 ;  /* 0x00000006ff067e24 */ /* 0x000fe2000f8e00ff */
[----:B--2---:R-:W-:Y:S01]  /*5d70*/  MOV R11, UR5 ;  /* 0x00000005000b7c02 */ /* 0x004fe20008000f00 */
[----:B------:R-:W-:Y:S02]  /*5d80*/  IMAD.U32 R10, RZ, RZ, UR4 ;  /* 0x00000004ff0a7e24 */ /* 0x000fe4000f8e00ff */
[----:B------:R-:W-:Y:S07]  /*5d90*/  LEPC R20, `(.L_x_103) ;  /* 0x000000001014794e */ /* 0x000fee0000000000 */
[----:B-1-3--:R-:W-:Y:S05]  /*5da0*/  CALL.ABS.NOINC R2 ;  /* 0x0000000002007343 */ /* 0x00afea0003c00000 */
.L_x_103:
[----:B------:R-:W-:Y:S05]  /*5db0*/  BSYNC.RECONVERGENT B6 ;  /* 0x0000000000067941 */ /* 0x000fea0003800200 */
.L_x_102:
[-C--:B---3--:R-:W-:Y:S01]  /*5dc0*/  F2FP.F16.E4M3.UNPACK_B R83, R148.reuse ;  /* 0x00000094ff53723e */ /* 0x088fe200020006ff */
[----:B------:R-:W-:Y:S05]  /*5dd0*/  WARPSYNC.ALL ;  /* 0x0000000000007948 */ /* 0x000fea0003800000 */
[----:B------:R-:W-:Y:S01]  /*5de0*/  R2UR UR4, R80 ;  /* 0x00000000500472ca */ /* 0x000fe200000e0000 */
[--C-:B------:R-:W-:Y:S01]  /*5df0*/  HADD2.F32 R82, -RZ, R83.reuse.H0_H0 ;  /* 0x20000053ff527230 */ /* 0x100fe20000004100 */
[----:B------:R-:W-:Y:S01]  /*5e00*/  F2FP.F16.E4M3.UNPACK_B R85, R148.H1 ;  /* 0x00000094ff55723e */ /* 0x000fe200030006ff */
[----:B------:R-:W-:Y:S01]  /*5e10*/  HADD2.F32 R83, -RZ, R83.H1_H1 ;  /* 0x30000053ff537230 */ /* 0x000fe20000004100 */
[-C--:B------:R-:W-:Y:S01]  /*5e20*/  F2FP.F16.E4M3.UNPACK_B R87, R149.reuse ;  /* 0x00000095ff57723e */ /* 0x080fe200020006ff */
[----:B------:R-:W-:Y:S01]  /*5e30*/  BSSY.RECONVERGENT B0, `(.L_x_104) ;  /* 0x000011d000007945 */ /* 0x000fe20003800200 */
[----:B------:R-:W-:Y:S01]  /*5e40*/  F2FP.F16.E4M3.UNPACK_B R89, R149.H1 ;  /* 0x00000095ff59723e */ /* 0x000fe200030006ff */
[----:B------:R-:W-:Y:S01]  /*5e50*/  HADD2.F32 R84, -RZ, R85.H0_H0 ;  /* 0x20000055ff547230 */ /* 0x000fe20000004100 */
[-C--:B------:R-:W-:Y:S01]  /*5e60*/  F2FP.F16.E4M3.UNPACK_B R91, R150.reuse ;  /* 0x00000096ff5b723e */ /* 0x080fe200020006ff */
[----:B------:R-:W-:Y:S01]  /*5e70*/  HADD2.F32 R88, -RZ, R87.H1_H1 ;  /* 0x30000057ff587230 */ /* 0x000fe20000004100 */
[----:B------:R-:W-:Y:S01]  /*5e80*/  F2FP.F16.E4M3.UNPACK_B R93, R150.H1 ;  /* 0x00000096ff5d723e */ /* 0x000fe200030006ff */
[----:B------:R-:W-:Y:S01]  /*5e90*/  HADD2.F32 R86, -RZ, R85.H1_H1 ;  /* 0x30000055ff567230 */ /* 0x000fe20000004100 */
[-C--:B------:R-:W-:Y:S01]  /*5ea0*/  F2FP.F16.E4M3.UNPACK_B R95, R151.reuse ;  /* 0x00000097ff5f723e */ /* 0x080fe200020006ff */
[----:B------:R-:W2:Y:S01]  /*5eb0*/  LDTM.x64 R4, tmem[UR4] ;  /* 0x00000004000479ee */ /* 0x000ea20008340000 */
[----:B------:R-:W-:Y:S01]  /*5ec0*/  F2FP.F16.E4M3.UNPACK_B R97, R151.H1 ;  /* 0x00000097ff61723e */ /* 0x000fe200030006ff */
[----:B------:R-:W-:Y:S01]  /*5ed0*/  HADD2.F32 R85, -RZ, R87.H0_H0 ;  /* 0x20000057ff557230 */ /* 0x000fe20000004100 */
[-C--:B------:R-:W-:Y:S01]  /*5ee0*/  F2FP.F16.E4M3.UNPACK_B R99, R152.reuse ;  /* 0x00000098ff63723e */ /* 0x080fe200020006ff */
[----:B------:R-:W-:Y:S01]  /*5ef0*/  HADD2.F32 R87, -RZ, R89.H0_H0 ;  /* 0x20000059ff577230 */ /* 0x000fe20000004100 */
[----:B------:R-:W-:Y:S01]  /*5f00*/  F2FP.F16.E4M3.UNPACK_B R101, R152.H1 ;  /* 0x00000098ff65723e */ /* 0x000fe200030006ff */
[----:B------:R-:W-:Y:S01]  /*5f10*/  HADD2.F32 R92, -RZ, R91.H1_H1 ;  /* 0x3000005bff5c7230 */ /* 0x000fe20000004100 */
[----:B------:R-:W-:Y:S01]  /*5f20*/  ISETP.NE.AND P6, PT, R184, RZ, PT ;  /* 0x000000ffb800720c */ /* 0x000fe20003fc5270 */
[----:B------:R-:W-:Y:S01]  /*5f30*/  HADD2.F32 R96, -RZ, R95.H1_H1 ;  /* 0x3000005fff607230 */ /* 0x000fe20000004100 */
[----:B------:R-:W-:Y:S01]  /*5f40*/  SHF.L.U32 R211, R176, 0x4, RZ ;  /* 0x00000004b0d37819 */ /* 0x000fe200000006ff */
[----:B------:R-:W-:Y:S01]  /*5f50*/  HADD2.F32 R100, -RZ, R99.H1_H1 ;  /* 0x30000063ff647230 */ /* 0x000fe20000004100 */
[----:B------:R-:W-:Y:S01]  /*5f60*/  SHF.L.U32 R219, R175, 0x4, RZ ;  /* 0x00000004afdb7819 */ /* 0x000fe200000006ff */
[----:B------:R-:W-:Y:S01]  /*5f70*/  HADD2.F32 R90, -RZ, R89.H1_H1 ;  /* 0x30000059ff5a7230 */ /* 0x000fe20000004100 */
[C---:B------:R-:W-:Y:S01]  /*5f80*/  IADD3 R204, PT, PT, R190.reuse, R211, RZ ;  /* 0x000000d3becc7210 */ /* 0x040fe20007ffe0ff */
[----:B------:R-:W-:Y:S01]  /*5f90*/  HADD2.F32 R89, -RZ, R91.H0_H0 ;  /* 0x2000005bff597230 */ /* 0x000fe20000004100 */
[----:B------:R-:W-:Y:S01]  /*5fa0*/  IADD3 R206, PT, PT, R190, R219, RZ ;  /* 0x000000dbbece7210 */ /* 0x000fe20007ffe0ff */
[--C-:B------:R-:W-:Y:S01]  /*5fb0*/  HADD2.F32 R91, -RZ, R93.reuse.H0_H0 ;  /* 0x2000005dff5b7230 */ /* 0x100fe20000004100 */
[----:B------:R-:W-:Y:S01]  /*5fc0*/  SHF.L.U32 R217, R188, 0x4, RZ ;  /* 0x00000004bcd97819 */ /* 0x000fe200000006ff */
[----:B------:R-:W-:Y:S01]  /*5fd0*/  HADD2.F32 R94, -RZ, R93.H1_H1 ;  /* 0x3000005dff5e7230 */ /* 0x000fe20000004100 */
[-C--:B------:R-:W-:Y:S01]  /*5fe0*/  F2FP.F16.E4M3.UNPACK_B R103, R153.reuse ;  /* 0x00000099ff67723e */ /* 0x080fe200020006ff */
[----:B------:R-:W-:Y:S01]  /*5ff0*/  HADD2.F32 R93, -RZ, R95.H0_H0 ;  /* 0x2000005fff5d7230 */ /* 0x000fe20000004100 */
[----:B------:R-:W-:Y:S01]  /*6000*/  IADD3 R205, PT, PT, R217, R204, RZ ;  /* 0x000000ccd9cd7210 */ /* 0x000fe20007ffe0ff */
[----:B------:R-:W-:Y:S01]  /*6010*/  HADD2.F32 R95, -RZ, R97.H0_H0 ;  /* 0x20000061ff5f7230 */ /* 0x000fe20000004100 */
[----:B------:R-:W-:Y:S01]  /*6020*/  F2FP.F16.E4M3.UNPACK_B R105, R153.H1 ;  /* 0x00000099ff69723e */ /* 0x000fe200030006ff */
[C---:B--2---:R-:W-:Y:S01]  /*6030*/  FMUL R0, R78.reuse, R4 ;  /* 0x000000044e007220 */ /* 0x044fe20000400000 */
[C---:B-1----:R-:W-:Y:S01]  /*6040*/  FMUL R2, R78.reuse, R5 ;  /* 0x000000054e027220 */ /* 0x042fe20000400000 */
[C---:B------:R-:W-:Y:S01]  /*6050*/  FMUL R4, R78.reuse, R8 ;  /* 0x000000084e047220 */ /* 0x040fe20000400000 */
[C---:B------:R-:W-:Y:S01]  /*6060*/  FMUL R5, R78.reuse, R9 ;  /* 0x000000094e057220 */ /* 0x040fe20000400000 */
[C---:B------:R-:W-:Y:S01]  /*6070*/  FFMA R0, R81.reuse, R82, R0 ;  /* 0x0000005251007223 */ /* 0x040fe20000000000 */
[C---:B------:R-:W-:Y:S01]  /*6080*/  FFMA R2, R81.reuse, R83, R2 ;  /* 0x0000005351027223 */ /* 0x040fe20000000002 */
[C---:B------:R-:W-:Y:S01]  /*6090*/  FMUL R8, R78.reuse, R12 ;  /* 0x0000000c4e087220 */ /* 0x040fe20000400000 */
[C---:B------:R-:W-:Y:S01]  /*60a0*/  FMUL R9, R78.reuse, R13 ;  /* 0x0000000d4e097220 */ /* 0x040fe20000400000 */
[C---:B------:R-:W-:Y:S01]  /*60b0*/  FMUL R12, R78.reuse, R16 ;  /* 0x000000104e0c7220 */ /* 0x040fe20000400000 */
[C---:B------:R-:W-:Y:S01]  /*60c0*/  FMUL R13, R78.reuse, R17 ;  /* 0x000000114e0d7220 */ /* 0x040fe20000400000 */
[C---:B------:R-:W-:Y:S01]  /*60d0*/  FMUL R16, R78.reuse, R20 ;  /* 0x000000144e107220 */ /* 0x040fe20000400000 */
[C---:B------:R-:W-:Y:S01]  /*60e0*/  FMUL R17, R78.reuse, R21 ;  /* 0x000000154e117220 */ /* 0x040fe20000400000 */
[----:B------:R-:W-:Y:S02]  /*60f0*/  HADD2.F32 R104, -RZ, R103.H1_H1 ;  /* 0x30000067ff687230 */ /* 0x000fe40000004100 */
[C---:B------:R-:W-:Y:S01]  /*6100*/  FMUL R20, R78.reuse, R24 ;  /* 0x000000184e147220 */ /* 0x040fe20000400000 */
[C---:B------:R-:W-:Y:S01]  /*6110*/  FMUL R21, R78.reuse, R25 ;  /* 0x000000194e157220 */ /* 0x040fe20000400000 */
[C---:B------:R-:W-:Y:S01]  /*6120*/  FMUL R24, R78.reuse, R28 ;  /* 0x0000001c4e187220 */ /* 0x040fe20000400000 */
[C---:B------:R-:W-:Y:S01]  /*6130*/  FMUL R25, R78.reuse, R29 ;  /* 0x0000001d4e197220 */ /* 0x040fe20000400000 */
[C---:B------:R-:W-:Y:S01]  /*6140*/  FMUL R28, R78.reuse, R32 ;  /* 0x000000204e1c7220 */ /* 0x040fe20000400000 */
[C---:B------:R-:W-:Y:S01]  /*6150*/  FMUL R29, R78.reuse, R33 ;  /* 0x000000214e1d7220 */ /* 0x040fe20000400000 */
[C---:B------:R-:W-:Y:S01]  /*6160*/  FMUL R32, R78.reuse, R36 ;  /* 0x000000244e207220 */ /* 0x040fe20000400000 */
[----:B------:R-:W-:Y:S01]  /*6170*/  F2FP.F16.E4M3.UNPACK_B R107, R154 ;  /* 0x0000009aff6b723e */ /* 0x000fe200020006ff */
[C---:B------:R-:W-:Y:S01]  /*6180*/  FMUL R33, R78.reuse, R37 ;  /* 0x000000254e217220 */ /* 0x040fe20000400000 */
[C---:B------:R-:W-:Y:S01]  /*6190*/  FMUL R36, R78.reuse, R40 ;  /* 0x000000284e247220 */ /* 0x040fe20000400000 */
[----:B------:R-:W-:Y:S01]  /*61a0*/  F2FP.F16.E4M3.UNPACK_B R109, R154.H1 ;  /* 0x0000009aff6d723e */ /* 0x000fe200030006ff */
[C---:B------:R-:W-:Y:S01]  /*61b0*/  FMUL R37, R78.reuse, R41 ;  /* 0x000000294e257220 */ /* 0x040fe20000400000 */
[----:B------:R-:W-:Y:S02]  /*61c0*/  HADD2.F32 R108, -RZ, R107.H1_H1 ;  /* 0x3000006bff6c7230 */ /* 0x000fe40000004100 */
        /* <DEDUP_REMOVED lines=26> */
[C---:B------:R-:W-:Y:S01]  /*6370*/  FFMA R3, R81.reuse, R84, R3 ;  /* 0x0000005451037223 */ /* 0x040fe20000000003 */
[C---:B------:R-:W-:Y:S01]  /*6380*/  FFMA R7, R81.reuse, R86, R7 ;  /* 0x0000005651077223 */ /* 0x040fe20000000007 */
[----:B------:R-:W-:Y:S01]  /*6390*/  F2FP.F16.E4M3.UNPACK_B R127, R159 ;  /* 0x0000009fff7f723e */ /* 0x000fe200020006ff */
[C---:B------:R-:W-:Y:S01]  /*63a0*/  FFMA R4, R81.reuse, R85, R4 ;  /* 0x0000005551047223 */ /* 0x040fe20000000004 */
[C---:B------:R-:W-:Y:S01]  /*63b0*/  FFMA R5, R81.reuse, R88, R5 ;  /* 0x0000005851057223 */ /* 0x040fe20000000005 */
[----:B------:R-:W-:Y:S01]  /*63c0*/  F2FP.F16.E4M3.UNPACK_B R129, R159.H1 ;  /* 0x0000009fff81723e */ /* 0x000fe200030006ff */
[----:B------:R-:W-:Y:S01]  /*63d0*/  FFMA R6, R81, R87, R6 ;  /* 0x0000005751067223 */ /* 0x000fe20000000006 */
[----:B------:R-:W-:Y:S01]  /*63e0*/  F2FP.SATFINITE.E4M3.F32.PACK_AB_MERGE_C R185, R7, R3, RZ ;  /* 0x0000000307b9723e */ /* 0x000fe200048070ff */
[----:B------:R-:W-:Y:S02]  /*63f0*/  HADD2.F32 R124, -RZ, R123.H1_H1 ;  /* 0x3000007bff7c7230 */ /* 0x000fe40000004100 */
[----:B------:R-:W-:Y:S01]  /*6400*/  FMUL R11, R78, R11 ;  /* 0x0000000b4e0b7220 */ /* 0x000fe20000400000 */
[----:B------:R-:W-:Y:S01]  /*6410*/  HADD2.F32 R128, -RZ, R127.H1_H1 ;  /* 0x3000007fff807230 */ /* 0x000fe20000004100 */
[----:B------:R-:W-:Y:S01]  /*6420*/  F2FP.SATFINITE.E4M3.F32.PACK_AB_MERGE_C R184, R2, R0, R185 ;  /* 0x0000000002b8723e */ /* 0x000fe200048070b9 */
[C---:B------:R-:W-:Y:S01]  /*6430*/  FMUL R10, R78.reuse, R14 ;  /* 0x0000000e4e0a7220 */ /* 0x040fe20000400000 */
[C---:B------:R-:W-:Y:S01]  /*6440*/  FFMA R11, R81.reuse, R90, R11 ;  /* 0x0000005a510b7223 */ /* 0x040fe2000000000b */
[C---:B------:R-:W-:Y:S01]  /*6450*/  FFMA R8, R81.reuse, R89, R8 ;  /* 0x0000005951087223 */ /* 0x040fe20000000008 */
[----:B------:R-:W-:Y:S01]  /*6460*/  FFMA R9, R81, R92, R9 ;  /* 0x0000005c51097223 */ /* 0x000fe20000000009 */
[----:B------:R-:W-:Y:S01]  /*6470*/  F2FP.F16.E4M3.UNPACK_B R131, R160 ;  /* 0x000000a0ff83723e */ /* 0x000fe200020006ff */
[----:B------:R-:W-:Y:S01]  /*6480*/  HADD2.F32 R98, -RZ, R97.H1_H1 ;  /* 0x30000061ff627230 */ /* 0x000fe20000004100 */
[----:B------:R-:W-:Y:S01]  /*6490*/  F2FP.SATFINITE.E4M3.F32.PACK_AB_MERGE_C R186, R11, R6, RZ ;  /* 0x000000060bba723e */ /* 0x000fe200048070ff */
[----:B------:R-:W-:Y:S01]  /*64a0*/  FFMA R10, R81, R91, R10 ;  /* 0x0000005b510a7223 */ /* 0x000fe2000000000a */
[----:B------:R-:W-:Y:S02]  /*64b0*/  HADD2.F32 R97, -RZ, R99.H0_H0 ;  /* 0x20000063ff617230 */ /* 0x000fe40000004100 */
[C---:B------:R-:W-:Y:S01]  /*64c0*/  FMUL R15, R78.reuse, R15 ;  /* 0x0000000f4e0f7220 */ /* 0x040fe20000400000 */
[----:B------:R-:W-:Y:S01]  /*64d0*/  F2FP.SATFINITE.E4M3.F32.PACK_AB_MERGE_C R185, R5, R4, R186 ;  /* 0x0000000405b9723e */ /* 0x000fe200048070ba */
[----:B------:R-:W-:Y:S02]  /*64e0*/  HADD2.F32 R132, -RZ, R131.H1_H1 ;  /* 0x30000083ff847230 */ /* 0x000fe40000004100 */
[C---:B------:R-:W-:Y:S01]  /*64f0*/  FMUL R14, R78.reuse, R18 ;  /* 0x000000124e0e7220 */ /* 0x040fe20000400000 */
[C---:B------:R-:W-:Y:S01]  /*6500*/  FFMA R15, R81.reuse, R94, R15 ;  /* 0x0000005e510f7223 */ /* 0x040fe2000000000f */
[C---:B------:R-:W-:Y:S01]  /*6510*/  FFMA R12, R81.reuse, R93, R12 ;  /* 0x0000005d510c7223 */ /* 0x040fe2000000000c */
[----:B------:R-:W-:Y:S01]  /*6520*/  FFMA R13, R81, R96, R13 ;  /* 0x00000060510d7223 */ /* 0x000fe2000000000d */
[----:B------:R-:W-:Y:S01]  /*6530*/  F2FP.F16.E4M3.UNPACK_B R133, R160.H1 ;  /* 0x000000a0ff85723e */ /* 0x000fe200030006ff */
[--C-:B------:R-:W-:Y:S01]  /*6540*/  HADD2.F32 R99, -RZ, R101.reuse.H0_H0 ;  /* 0x20000065ff637230 */ /* 0x100fe20000004100 */
[----:B------:R-:W-:Y:S01]  /*6550*/  F2FP.SATFINITE.E4M3.F32.PACK_AB_MERGE_C R186, R15, R10, RZ ;  /* 0x0000000a0fba723e */ /* 0x000fe200048070ff */
[----:B------:R-:W-:Y:S01]  /*6560*/  FFMA R14, R81, R95, R14 ;  /* 0x0000005f510e7223 */ /* 0x000fe2000000000e */
[C---:B------:R-:W-:Y:S01]  /*6570*/  FMUL R19, R78.reuse, R19 ;  /* 0x000000134e137220 */ /* 0x040fe20000400000 */
[----:B------:R-:W-:Y:S01]  /*6580*/  HADD2.F32 R102, -RZ, R101.H1_H1 ;  /* 0x30000065ff667230 */ /* 0x000fe20000004100 */
[----:B------:R-:W-:Y:S01]  /*6590*/  F2FP.SATFINITE.E4M3.F32.PACK_AB_MERGE_C R186, R9, R8, R186 ;  /* 0x0000000809ba723e */ /* 0x000fe200048070ba */
[----:B------:R-:W-:Y:S02]  /*65a0*/  HADD2.F32 R101, -RZ, R103.H0_H0 ;  /* 0x20000067ff657230 */ /* 0x000fe40000004100 */
[C---:B------:R-:W-:Y:S01]  /*65b0*/  FFMA R19, R81.reuse, R98, R19 ;  /* 0x0000006251137223 */ /* 0x040fe20000000013 */
[C---:B------:R-:W-:Y:S01]  /*65c0*/  FFMA R16, R81.reuse, R97, R16 ;  /* 0x0000006151107223 */ /* 0x040fe20000000010 */
[----:B------:R-:W-:Y:S01]  /*65d0*/  FFMA R17, R81, R100, R17 ;  /* 0x0000006451117223 */ /* 0x000fe20000000011 */
[C---:B------:R-:W-:Y:S01]  /*65e0*/  FMUL R18, R78.reuse, R22 ;  /* 0x000000164e127220 */ /* 0x040fe20000400000 */
[----:B------:R-:W-:Y:S01]  /*65f0*/  F2FP.F16.E4M3.UNPACK_B R135, R161 ;  /* 0x000000a1ff87723e */ /* 0x000fe200020006ff */
        /* <DEDUP_REMOVED lines=10> */
[----:B------:R1:W-:Y:S01]  /*66a0*/  STS.128 [R172+UR49+0x4200], R184 ;  /* 0x004200b8ac007988 */ /* 0x0003e20008000c31 */
[----:B------:R-:W-:Y:S01]  /*66b0*/  HADD2.F32 R136, -RZ, R135.H1_H1 ;  /* 0x30000087ff887230 */ /* 0x000fe20000004100 */
[----:B------:R-:W-:Y:S01]  /*66c0*/  F2FP.SATFINITE.E4M3.F32.PACK_AB_MERGE_C R196, R23, R18, RZ ;  /* 0x0000001217c4723e */ /* 0x000fe200048070ff */
[C---:B------:R-:W-:Y:S01]  /*66d0*/  FMUL R22, R78.reuse, R26 ;  /* 0x0000001a4e167220 */ /* 0x040fe20000400000 */
[C---:B------:R-:W-:Y:S01]  /*66e0*/  FMUL R27, R78.reuse, R27 ;  /* 0x0000001b4e1b7220 */ /* 0x040fe20000400000 */
[--C-:B------:R-:W-:Y:S01]  /*66f0*/  HADD2.F32 R107, -RZ, R109.reuse.H0_H0 ;  /* 0x2000006dff6b7230 */ /* 0x100fe20000004100 */
[----:B------:R-:W-:Y:S01]  /*6700*/  F2FP.SATFINITE.E4M3.F32.PACK_AB_MERGE_C R196, R17, R16, R196 ;  /* 0x0000001011c4723e */ /* 0x000fe200048070c4 */
[C---:B------:R-:W-:Y:S01]  /*6710*/  FFMA R22, R81.reuse, R103, R22 ;  /* 0x0000006751167223 */ /* 0x040fe20000000016 */
[C---:B------:R-:W-:Y:S01]  /*6720*/  FFMA R27, R81.reuse, R106, R27 ;  /* 0x0000006a511b7223 */ /* 0x040fe2000000001b */
[C---:B------:R-:W-:Y:S01]  /*6730*/  FFMA R24, R81.reuse, R105, R24 ;  /* 0x0000006951187223 */ /* 0x040fe20000000018 */
[----:B------:R-:W-:Y:S01]  /*6740*/  F2FP.F16.E4M3.UNPACK_B R137, R161.H1 ;  /* 0x000000a1ff89723e */ /* 0x000fe200030006ff */
[----:B------:R-:W-:Y:S02]  /*6750*/  HADD2.F32 R110, -RZ, R109.H1_H1 ;  /* 0x3000006dff6e7230 */ /* 0x000fe40000004100 */
[----:B------:R-:W-:Y:S01]  /*6760*/  FFMA R25, R81, R108, R25 ;  /* 0x0000006c51197223 */ /* 0x000fe20000000019 */
[----:B------:R-:W-:Y:S01]  /*6770*/  F2FP.SATFINITE.E4M3.F32.PACK_AB_MERGE_C R197, R27, R22, RZ ;  /* 0x000000161bc5723e */ /* 0x000fe200048070ff */
[----:B------:R-:W-:Y:S02]  /*6780*/  HADD2.F32 R109, -RZ, R111.H0_H0 ;  /* 0x2000006fff6d7230 */ /* 0x000fe40000004100 */
[C---:B------:R-:W-:Y:S01]  /*6790*/  FMUL R26, R78.reuse, R30 ;  /* 0x0000001e4e1a7220 */ /* 0x040fe20000400000 */
[C---:B------:R-:W-:Y:S01]  /*67a0*/  FMUL R31, R78.reuse, R31 ;  /* 0x0000001f4e1f7220 */ /* 0x040fe20000400000 */
[--C-:B------:R-:W-:Y:S01]  /*67b0*/  HADD2.F32 R111, -RZ, R113.reuse.H0_H0 ;  /* 0x20000071ff6f7230 */ /* 0x100fe20000004100 */
[----:B------:R-:W-:Y:S01]  /*67c0*/  F2FP.SATFINITE.E4M3.F32.PACK_AB_MERGE_C R197, R21, R20, R197 ;  /* 0x0000001415c5723e */ /* 0x000fe200048070c5 */
[C---:B------:R-:W-:Y:S01]  /*67d0*/  FFMA R26, R81.reuse, R107, R26 ;  /* 0x0000006b511a7223 */ /* 0x040fe2000000001a */
[C---:B------:R-:W-:Y:S01]  /*67e0*/  FFMA R31, R81.reuse, R110, R31 ;  /* 0x0000006e511f7223 */ /* 0x040fe2000000001f */
[C---:B------:R-:W-:Y:S01]  /*67f0*/  FFMA R28, R81.reuse, R109, R28 ;  /* 0x0000006d511c7223 */ /* 0x040fe2000000001c */
[----:B------:R-:W-:Y:S01]  /*6800*/  F2FP.F16.E4M3.UNPACK_B R139, R162 ;  /* 0x000000a2ff8b723e */ /* 0x000fe200020006ff */
[----:B------:R-:W-:Y:S02]  /*6810*/  HADD2.F32 R114, -RZ, R113.H1_H1 ;  /* 0x30000071ff727230 */ /* 0x000fe40000004100 */
[----:B------:R-:W-:Y:S01]  /*6820*/  FFMA R29, R81, R112, R29 ;  /* 0x00000070511d7223 */ /* 0x000fe2000000001d */
[----:B------:R-:W-:Y:S01]  /*6830*/  F2FP.SATFINITE.E4M3.F32.PACK_AB_MERGE_C R198, R31, R26, RZ ;  /* 0x0000001a1fc6723e */ /* 0x000fe200048070ff */
[----:B------:R-:W-:Y:S02]  /*6840*/  HADD2.F32 R113, -RZ, R115.H0_H0 ;  /* 0x20000073ff717230 */ /* 0x000fe40000004100 */
[C---:B------:R-:W-:Y:S01]  /*6850*/  FMUL R30, R78.reuse, R34 ;  /* 0x000000224e1e7220 */ /* 0x040fe20000400000 */
[----:B------:R-:W-:Y:S01]  /*6860*/  HADD2.F32 R140, -RZ, R139.H1_H1 ;  /* 0x3000008bff8c7230 */ /* 0x000fe20000004100 */
[----:B------:R-:W-:Y:S01]  /*6870*/  F2FP.SATFINITE.E4M3.F32.PACK_AB_MERGE_C R198, R25, R24, R198 ;  /* 0x0000001819c6723e */ /* 0x000fe200048070c6 */
[C---:B------:R-:W-:Y:S01]  /*6880*/  FMUL R35, R78.reuse, R35 ;  /* 0x000000234e237220 */ /* 0x040fe20000400000 */
[--C-:B------:R-:W-:Y:S02]  /*6890*/  HADD2.F32 R115, -RZ, R117.reuse.H0_H0 ;  /* 0x20000075ff737230 */ /* 0x100fe40000004100 */
[C---:B------:R-:W-:Y:S01]  /*68a0*/  FFMA R30, R81.reuse, R111, R30 ;  /* 0x0000006f511e7223 */ /* 0x040fe2000000001e */
[----:B------:R-:W-:Y:S02]  /*68b0*/  HADD2.F32 R118, -RZ, R117.H1_H1 ;  /* 0x30000075ff767230 */ /* 0x000fe40000004100 */
[C---:B------:R-:W-:Y:S01]  /*68c0*/  FFMA R35, R81.reuse, R114, R35 ;  /* 0x0000007251237223 */ /* 0x040fe20000000023 */
[C---:B------:R-:W-:Y:S01]  /*68d0*/  FFMA R32, R81.reuse, R113, R32 ;  /* 0x0000007151207223 */ /* 0x040fe20000000020 */
[----:B------:R-:W-:Y:S01]  /*68e0*/  F2FP.F16.E4M3.UNPACK_B R141, R162.H1 ;  /* 0x000000a2ff8d723e */ /* 0x000fe200030006ff */
[----:B------:R-:W-:Y:S01]  /*68f0*/  FFMA R33, R81, R116, R33 ;  /* 0x0000007451217223 */ /* 0x000fe20000000021 */
[----:B------:R-:W-:Y:S01]  /*6900*/  HADD2.F32 R117, -RZ, R119.H0_H0 ;  /* 0x20000077ff757230 */ /* 0x000fe20000004100 */
        /* <DEDUP_REMOVED lines=9> */
[----:B------:R1:W-:Y:S01]  /*69a0*/  STS.128 [R204+0x4010], R196 ;  /* 0x004010c4cc007388 */ /* 0x0003e20000000c00 */
[----:B------:R-:W-:Y:S01]  /*69b0*/  FFMA R37, R81, R120, R37 ;  /* 0x0000007851257223 */ /* 0x000fe20000000025 */
[----:B------:R-:W-:Y:S01]  /*69c0*/  F2FP.SATFINITE.E4M3.F32.PACK_AB_MERGE_C R200, R39, R34, RZ ;  /* 0x0000002227c8723e */ /* 0x000fe200048070ff */
[----:B------:R-:W-:Y:S02]  /*69d0*/  HADD2.F32 R122, -RZ, R121.H1_H1 ;  /* 0x30000079ff7a7230 */ /* 0x000fe40000004100 */
[C---:B------:R-:W-:Y:S01]  /*69e0*/  FMUL R38, R78.reuse, R42 ;  /* 0x0000002a4e267220 */ /* 0x040fe20000400000 */
[----:B------:R-:W-:Y:S01]  /*69f0*/  HADD2.F32 R121, -RZ, R123.H0_H0 ;  /* 0x2000007bff797230 */ /* 0x000fe20000004100 */
[----:B------:R-:W-:Y:S01]  /*6a00*/  F2FP.SATFINITE.E4M3.F32.PACK_AB_MERGE_C R200, R33, R32, R200 ;  /* 0x0000002021c8723e */ /* 0x000fe200048070c8 */
[----:B------:R-:W-:Y:S02]  /*6a10*/  HADD2.F32 R144, -RZ, R143.H1_H1 ;  /* 0x3000008fff907230 */ /* 0x000fe40000004100 */
[C---:B------:R-:W-:Y:S01]  /*6a20*/  FFMA R38, R81.reuse, R119, R38 ;  /* 0x0000007751267223 */ /* 0x040fe20000000026 */
[C---:B------:R-:W-:Y:S01]  /*6a30*/  FMUL R43, R78.reuse, R43 ;  /* 0x0000002b4e2b7220 */ /* 0x040fe20000400000 */
[--C-:B------:R-:W-:Y:S02]  /*6a40*/  HADD2.F32 R123, -RZ, R125.reuse.H0_H0 ;  /* 0x2000007dff7b7230 */ /* 0x100fe40000004100 */
[C---:B------:R-:W-:Y:S01]  /*6a50*/  FMUL R42, R78.reuse, R46 ;  /* 0x0000002e4e2a7220 */ /* 0x040fe20000400000 */
[----:B------:R-:W-:Y:S02]  /*6a60*/  HADD2.F32 R126, -RZ, R125.H1_H1 ;  /* 0x3000007dff7e7230 */ /* 0x000fe40000004100 */
[C---:B------:R-:W-:Y:S01]  /*6a70*/  FFMA R43, R81.reuse, R122, R43 ;  /* 0x0000007a512b7223 */ /* 0x040fe2000000002b */
[----:B------:R-:W-:Y:S01]  /*6a80*/  F2FP.F16.E4M3.UNPACK_B R145, R163.H1 ;  /* 0x000000a3ff91723e */ /* 0x000fe200030006ff */
[C---:B------:R-:W-:Y:S01]  /*6a90*/  FFMA R40, R81.reuse, R121, R40 ;  /* 0x0000007951287223 */ /* 0x040fe20000000028 */
[----:B------:R-:W-:Y:S01]  /*6aa0*/  FFMA R41, R81, R124, R41 ;  /* 0x0000007c51297223 */ /* 0x000fe20000000029 */
[----:B------:R-:W-:Y:S01]  /*6ab0*/  ISETP.NE.AND P0, PT, R193, RZ, PT ;  /* 0x000000ffc100720c */ /* 0x000fe20003f05270 */
[----:B------:R-:W-:Y:S01]  /*6ac0*/  HADD2.F32 R125, -RZ, R127.H0_H0 ;  /* 0x2000007fff7d7230 */ /* 0x000fe20000004100 */
[----:B------:R-:W-:Y:S01]  /*6ad0*/  F2FP.SATFINITE.E4M3.F32.PACK_AB_MERGE_C R201, R43, R38, RZ ;  /* 0x000000262bc9723e */ /* 0x000fe200048070ff */
[----:B------:R-:W-:Y:S01]  /*6ae0*/  FFMA R42, R81, R123, R42 ;  /* 0x0000007b512a7223 */ /* 0x000fe2000000002a */
[C---:B------:R-:W-:Y:S01]  /*6af0*/  FMUL R47, R78.reuse, R47 ;  /* 0x0000002f4e2f7220 */ /* 0x040fe20000400000 */
[--C-:B------:R-:W-:Y:S01]  /*6b00*/  HADD2.F32 R127, -RZ, R129.reuse.H0_H0 ;  /* 0x20000081ff7f7230 */ /* 0x100fe20000004100 */
[----:B------:R-:W-:Y:S01]  /*6b10*/  F2FP.SATFINITE.E4M3.F32.PACK_AB_MERGE_C R201, R37, R36, R201 ;  /* 0x0000002425c9723e */ /* 0x000fe200048070c9 */
[----:B------:R-:W-:Y:S02]  /*6b20*/  HADD2.F32 R130, -RZ, R129.H1_H1 ;  /* 0x30000081ff827230 */ /* 0x000fe40000004100 */
[C---:B------:R-:W-:Y:S01]  /*6b30*/  FFMA R47, R81.reuse, R126, R47 ;  /* 0x0000007e512f7223 */ /* 0x040fe2000000002f */
[C---:B------:R-:W-:Y:S01]  /*6b40*/  FFMA R44, R81.reuse, R125, R44 ;  /* 0x0000007d512c7223 */ /* 0x040fe2000000002c */
[C---:B------:R-:W-:Y:S01]  /*6b50*/  FFMA R45, R81.reuse, R128, R45 ;  /* 0x00000080512d7223 */ /* 0x040fe2000000002d */
[----:B------:R-:W-:Y:S02]  /*6b60*/  HADD2.F32 R129, -RZ, R131.H0_H0 ;  /* 0x20000083ff817230 */ /* 0x000fe40000004100 */
[C---:B------:R-:W-:Y:S01]  /*6b70*/  FMUL R46, R78.reuse, R50 ;  /* 0x000000324e2e7220 */ /* 0x040fe20000400000 */
[C---:B------:R-:W-:Y:S01]  /*6b80*/  FMUL R51, R78.reuse, R51 ;  /* 0x000000334e337220 */ /* 0x040fe20000400000 */
[--C-:B------:R-:W-:Y:S02]  /*6b90*/  HADD2.F32 R131, -RZ, R133.reuse.H0_H0 ;  /* 0x20000085ff837230 */ /* 0x100fe40000004100 */
[C---:B------:R-:W-:Y:S01]  /*6ba0*/  FMUL R50, R78.reuse, R54 ;  /* 0x000000364e327220 */ /* 0x040fe20000400000 */
[C---:B------:R-:W-:Y:S01]  /*6bb0*/  FFMA R46, R81.reuse, R127, R46 ;  /* 0x0000007f512e7223 */ /* 0x040fe2000000002e */
[----:B------:R-:W-:Y:S02]  /*6bc0*/  HADD2.F32 R134, -RZ, R133.H1_H1 ;  /* 0x30000085ff867230 */ /* 0x000fe40000004100 */
[C---:B------:R-:W-:Y:S01]  /*6bd0*/  FFMA R51, R81.reuse, R130, R51 ;  /* 0x0000008251337223 */ /* 0x040fe20000000033 */
[----:B------:R-:W-:Y:S02]  /*6be0*/  HADD2.F32 R133, -RZ, R135.H0_H0 ;  /* 0x20000087ff857230 */ /* 0x000fe40000004100 */
[C---:B------:R-:W-:Y:S01]  /*6bf0*/  FMUL R55, R78.reuse, R55 ;  /* 0x000000374e377220 */ /* 0x040fe20000400000 */
[C---:B------:R-:W-:Y:S01]  /*6c00*/  FFMA R48, R81.reuse, R129, R48 ;  /* 0x0000008151307223 */ /* 0x040fe20000000030 */
[C---:B------:R-:W-:Y:S01]  /*6c10*/  FFMA R49, R81.reuse, R132, R49 ;  /* 0x0000008451317223 */ /* 0x040fe20000000031 */
[--C-:B------:R-:W-:Y:S02]  /*6c20*/  HADD2.F32 R135, -RZ, R137.reuse.H0_H0 ;  /* 0x20000089ff877230 */ /* 0x100fe40000004100 */
[C---:B------:R-:W-:Y:S01]  /*6c30*/  FFMA R50, R81.reuse, R131, R50 ;  /* 0x0000008351327223 */ /* 0x040fe20000000032 */
[----:B------:R-:W-:Y:S02]  /*6c40*/  HADD2.F32 R138, -RZ, R137.H1_H1 ;  /* 0x30000089ff8a7230 */ /* 0x000fe40000004100 */
[C---:B------:R-:W-:Y:S01]  /*6c50*/  FMUL R54, R78.reuse, R58 ;  /* 0x0000003a4e367220 */ /* 0x040fe20000400000 */
[----:B------:R-:W-:Y:S02]  /*6c60*/  HADD2.F32 R137, -RZ, R139.H0_H0 ;  /* 0x2000008bff897230 */ /* 0x000fe40000004100 */
[C---:B------:R-:W-:Y:S01]  /*6c70*/  FFMA R55, R81.reuse, R134, R55 ;  /* 0x0000008651377223 */ /* 0x040fe20000000037 */
        /* <DEDUP_REMOVED lines=16> */
[----:B------:R-:W-:Y:S01]  /*6d80*/  FFMA R63, R81, R142, R63 ;  /* 0x0000008e513f7223 */ /* 0x000fe2000000003f */
[----:B------:R-:W-:Y:S01]  /*6d90*/  FMUL R67, R78, R67 ;  /* 0x000000434e437220 */ /* 0x000fe20000400000 */
[----:B------:R-:W-:Y:S01]  /*6da0*/  F2FP.SATFINITE.E4M3.F32.PACK_AB_MERGE_C R202, R47, R42, RZ ;  /* 0x0000002a2fca723e */ /* 0x000fe200048070ff */
[----:B------:R-:W-:Y:S01]  /*6db0*/  FFMA R60, R81, R141, R60 ;  /* 0x0000008d513c7223 */ /* 0x000fe2000000003c */
[----:B------:R-:W-:Y:S01]  /*6dc0*/  F2FP.SATFINITE.E4M3.F32.PACK_AB_MERGE_C R203, R51, R46, RZ ;  /* 0x0000002e33cb723e */ /* 0x000fe200048070ff */
[C---:B------:R-:W-:Y:S01]  /*6dd0*/  FFMA R61, R81.reuse, R144, R61 ;  /* 0x00000090513d7223 */ /* 0x040fe2000000003d */
[C---:B------:R-:W-:Y:S01]  /*6de0*/  FFMA R62, R81.reuse, R143, R62 ;  /* 0x0000008f513e7223 */ /* 0x040fe2000000003e */
[----:B------:R-:W-:Y:S01]  /*6df0*/  FFMA R67, R81, R146, R67 ;  /* 0x0000009251437223 */ /* 0x000fe20000000043 */
[----:B------:R-:W-:Y:S02]  /*6e00*/  F2FP.SATFINITE.E4M3.F32.PACK_AB_MERGE_C R202, R41, R40, R202 ;  /* 0x0000002829ca723e */ /* 0x000fe400048070ca */
[----:B------:R-:W-:Y:S02]  /*6e10*/  F2FP.SATFINITE.E4M3.F32.PACK_AB_MERGE_C R203, R45, R44, R203 ;  /* 0x0000002c2dcb723e */ /* 0x000fe400048070cb */
[----:B------:R-:W-:Y:S02]  /*6e20*/  F2FP.SATFINITE.E4M3.F32.PACK_AB_MERGE_C R212, R55, R50, RZ ;  /* 0x0000003237d4723e */ /* 0x000fe400048070ff */
[----:B------:R-:W-:Y:S01]  /*6e30*/  F2FP.SATFINITE.E4M3.F32.PACK_AB_MERGE_C R213, R59, R54, RZ ;  /* 0x000000363bd5723e */ /* 0x000fe200048070ff */
[----:B------:R1:W-:Y:S01]  /*6e40*/  STS.128 [R206+0x4020], R200 ;  /* 0x004020c8ce007388 */ /* 0x0003e20000000c00 */
[----:B------:R-:W-:Y:S02]  /*6e50*/  F2FP.SATFINITE.E4M3.F32.PACK_AB_MERGE_C R214, R63, R58, RZ ;  /* 0x0000003a3fd6723e */ /* 0x000fe400048070ff */
[----:B------:R-:W-:Y:S02]  /*6e60*/  F2FP.SATFINITE.E4M3.F32.PACK_AB_MERGE_C R215, R67, R62, RZ ;  /* 0x0000003e43d7723e */ /* 0x000fe400048070ff */
[----:B------:R-:W-:Y:S02]  /*6e70*/  F2FP.SATFINITE.E4M3.F32.PACK_AB_MERGE_C R212, R49, R48, R212 ;  /* 0x0000003031d4723e */ /* 0x000fe400048070d4 */
[----:B------:R-:W-:Y:S02]  /*6e80*/  F2FP.SATFINITE.E4M3.F32.PACK_AB_MERGE_C R213, R53, R52, R213 ;  /* 0x0000003435d5723e */ /* 0x000fe400048070d5 */
[----:B------:R-:W-:Y:S02]  /*6e90*/  F2FP.SATFINITE.E4M3.F32.PACK_AB_MERGE_C R214, R57, R56, R214 ;  /* 0x0000003839d6723e */ /* 0x000fe400048070d6 */
[----:B------:R-:W-:Y:S02]  /*6ea0*/  F2FP.SATFINITE.E4M3.F32.PACK_AB_MERGE_C R215, R61, R60, R215 ;  /* 0x0000003c3dd7723e */ /* 0x000fe400048070d7 */
[----:B------:R-:W-:Y:S02]  /*6eb0*/  LEA R210, R181, UR49, 0x3 ;  /* 0x00000031b5d27c11 */ /* 0x000fe4000f8e18ff */
[----:B------:R-:W-:Y:S01]  /*6ec0*/  @P6 SHF.L.U32 R221, R180, 0x1f, RZ ;  /* 0x0000001fb4dd6819 */ /* 0x000fe200000006ff */
[----:B------:R1:W-:Y:S01]  /*6ed0*/  STS.128 [R205+0x4010], R212 ;  /* 0x004010d4cd007388 */ /* 0x0003e20000000c00 */
[----:B------:R-:W-:Y:S01]  /*6ee0*/  @!PT LDS RZ, [RZ] ;  /* 0x00000000fffff984 */ /* 0x000fe20000000800 */
[----:B------:R-:W-:Y:S01]  /*6ef0*/  @!PT LDS RZ, [RZ] ;  /* 0x00000000fffff984 */ /* 0x000fe20000000800 */
[----:B------:R-:W-:Y:S01]  /*6f00*/  @!PT LDS RZ, [RZ] ;  /* 0x00000000fffff984 */ /* 0x000fe20000000800 */
[----:B------:R-:W-:Y:S01]  /*6f10*/  @!PT LDS RZ, [RZ] ;  /* 0x00000000fffff984 */ /* 0x000fe20000000800 */
[----:B------:R2:W-:Y:S07]  /*6f20*/  MEMBAR.ALL.CTA ;  /* 0x0000000000007992 */ /* 0x0005ee0000008000 */
[----:B--2---:R-:W2:Y:S02]  /*6f30*/  FENCE.VIEW.ASYNC.S ;  /* 0x00000000000073c6 */ /* 0x004ea40000000000 */
[----:B--2---:R-:W-:Y:S06]  /*6f40*/  BAR.SYNC.DEFER_BLOCKING 0x1, 0x80 ;  /* 0x0042000000007b1d */ /* 0x004fec0000010000 */
[----:B------:R-:W-:Y:S05]  /*6f50*/  @P0 BRA `(.L_x_105) ;  /* 0x0000000000280947 */ /* 0x000fea0003800000 */
[----:B------:R-:W-:Y:S02]  /*6f60*/  UIADD3 UR4, UPT, UPT, UR49, 0x4200, URZ ;  /* 0x0000420031047890 */ /* 0x000fe4000fffe0ff */
[----:B------:R-:W-:Y:S01]  /*6f70*/  UIADD3 UR6, UP0, UPT, UR52, 0x680, URZ ;  /* 0x0000068034067890 */ /* 0x000fe2000ff1e0ff */
[----:B------:R-:W-:Y:S03]  /*6f80*/  UMOV UR43, UR36 ;  /* 0x00000024002b7c82 */ /* 0x000fe60008000000 */
[----:B------:R-:W-:Y:S01]  /*6f90*/  MOV R192, UR4 ;  /* 0x0000000400c07c02 */ /* 0x000fe20008000f00 */
[----:B------:R-:W-:Y:S03]  /*6fa0*/  UIADD3.X UR7, UPT, UPT, URZ, UR53, URZ, UP0, !UPT ;  /* 0x00000035ff077290 */ /* 0x000fe600087fe4ff */
[----:B------:R-:W-:Y:S11]  /*6fb0*/  R2UR UR40, R192 ;  /* 0x00000000c02872ca */ /* 0x000ff600000e0000 */
[----:B------:R-:W-:Y:S02]  /*6fc0*/  @!UPT UIADD3 URZ, UPT, UPT, URZ, URZ, URZ ;  /* 0x000000fffffff290 */ /* 0x000fe4000fffe0ff */
[----:B------:R2:W-:Y:S01]  /*6fd0*/  UTMASTG.3D [UR40], [UR6] ;  /* 0x00000028060073b5 */ /* 0x0005e20008010000 */
[----:B------:R0:W-:Y:S01]  /*6fe0*/  UTMACMDFLUSH ;  /* 0x00000000000079b7 */ /* 0x0001e20000000000 */
[----:B--2---:R-:W-:Y:S04]  /*6ff0*/  DEPBAR.LE SB0, 0x1 ;  /* 0x000080400000791a */ /* 0x004fe80000000000 */
.L_x_105:
[----:B------:R-:W-:Y:S05]  /*7000*/  BSYNC.RECONVERGENT B0 ;  /* 0x0000000000007941 */ /* 0x000fea0003800200 */
.L_x_104:
[----:B------:R-:W-:Y:S06]  /*7010*/  BAR.SYNC.DEFER_BLOCKING 0x1, 0x80 ;  /* 0x0042000000007b1d */ /* 0x000fec0000010000 */
[----:B------:R-:W2:Y:S01]  /*7020*/  @P6 SYNCS.PHASECHK.TRANS64.TRYWAIT P0, [R210+URZ+0xc0], R221 ;  /* 0x0000c0ddd20065a7 */ /* 0x000ea200080011ff */
[----:B------:R-:W-:Y:S01]  /*7030*/  BSSY B1, `(.L_x_106) ;  /* 0x0000023000017945 */ /* 0x000fe20003800000 */
[----:B--2---:R-:W-:Y:S03]  /*7040*/  @P6 SEL R208, RZ, 0x1, !P0 ;  /* 0x00000001ffd06807 */ /* 0x004fe60004000000 */
[----:B------:R-:W-:Y:S05]  /*7050*/  @!P6 BRA `(.L_x_107) ;  /* 0x000000000080e947 */ /* 0x000fea0003800000 */
[----:B------:R-:W-:Y:S01]  /*7060*/  ISETP.NE.AND P1, PT, R209, RZ, PT ;  /* 0x000000ffd100720c */ /* 0x000fe20003f25270 */
[----:B------:R-:W-:Y:S01]  /*7070*/  BSSY B0, `(.L_x_108) ;  /* 0x000000a000007945 */ /* 0x000fe20003800000 */
[----:B------:R-:W-:Y:S11]  /*7080*/  ISETP.NE.AND P0, PT, R208, RZ, PT ;  /* 0x000000ffd000720c */ /* 0x000ff60003f05270 */
[----:B------:R-:W-:Y:S04]  /*7090*/  @P1 IMAD R0, R181, 0x2000, R190 ;  /* 0x00002000b5001824 */ /* 0x000fe800078e02be */
[C---:B------:R-:W-:Y:S01]  /*70a0*/  @P1 IMAD.IADD R2, R0.reuse, 0x1, R211 ;  /* 0x0000000100021824 */ /* 0x040fe200078e02d3 */
[----:B------:R-:W-:Y:S03]  /*70b0*/  @P1 IADD3 R219, PT, PT, R0, R219, RZ ;  /* 0x000000db00db1210 */ /* 0x000fe60007ffe0ff */
[----:B------:R-:W-:Y:S01]  /*70c0*/  @P1 IMAD.IADD R217, R217, 0x1, R2 ;  /* 0x00000001d9d91824 */ /* 0x000fe200078e0202 */
[----:B------:R-:W-:Y:S06]  /*70d0*/  @P0 BRA `(.L_x_109) ;  /* 0x00000000000c0947 */ /* 0x000fec0003800000 */
[----:B------:R-:W-:Y:S04]  /*70e0*/  SHF.L.U32 R3, R180, 0x1f, RZ ;  /* 0x0000001fb4037819 */ /* 0x000fe800000006ff */
[----:B------:R-:W2:Y:S02]  /*70f0*/  SYNCS.PHASECHK.TRANS64.TRYWAIT P0, [R210+URZ+0xc0], R3 ;  /* 0x0000c003d20075a7 */ /* 0x000ea400080011ff */
[----:B--2---:R-:W-:Y:S05]  /*7100*/  @!P0 BRA `(.L_x_110) ;  /* 0x0000002000788947 */ /* 0x004fea0003800000 */
.L_x_109:
[----:B------:R-:W-:Y:S05]  /*7110*/  BSYNC B0 ;  /* 0x0000000000007941 */ /* 0x000fea0003800000 */
.L_x_108:
[----:B------:R-:W-:Y:S01]  /*7120*/  ISETP.NE.AND P0, PT, R209, RZ, PT ;  /* 0x000000ffd100720c */ /* 0x000fe20003f05270 */
[----:B--2---:R-:W-:Y:S02]  /*7130*/  VIADD R210, R210, 0xd0 ;  /* 0x000000d0d2d27836 */ /* 0x004fe40000000000 */
[----:B------:R-:W-:Y:S02]  /*7140*/  IMAD.U32 R3, RZ, RZ, UR37 ;  /* 0x00000025ff037e24 */ /* 0x000fe4000f8e00ff */
[----:B------:R-:W-:Y:S03]  /*7150*/  VIADD R181, R181, 0x1 ;  /* 0x00000001b5b57836 */ /* 0x000fe60000000000 */
[----:B------:R-:W-:Y:S05]  /*7160*/  PRMT R3, R3, 0x654, R210 ;  /* 0x0000065403037816 */ /* 0x000fea00000000d2 */
[----:B------:R2:W3:Y:S04]  /*7170*/  @P0 LDS.128 R148, [R0] ;  /* 0x0000000000940984 */ /* 0x0004e80000000c00 */
[----:B------:R2:W4:Y:S04]  /*7180*/  @P0 LDS.128 R152, [R2+0x10] ;  /* 0x0000100002980984 */ /* 0x0005280000000c00 */
        /* <DEDUP_REMOVED lines=9> */
[----:B------:R-:W-:Y:S01]  /*7220*/  SEL R181, R181, RZ, P0 ;  /* 0x000000ffb5b57207 */ /* 0x000fe20000000000 */
[----:B-----5:R5:W-:Y:S02]  /*7230*/  SYNCS.ARRIVE.TRANS64.RED.A1T0 RZ, [R3+URZ], RZ ;  /* 0x000000ff03ff79a7 */ /* 0x020be400081004ff */
[----:B-----5:R-:W-:Y:S04]  /*7240*/  SEL R3, RZ, 0x1, P0 ;  /* 0x00000001ff037807 */ /* 0x020fe80000000000 */
[----:B--234-:R-:W-:Y:S02]  /*7250*/  LOP3.LUT R180, R180, R3, RZ, 0x3c, !PT ;  /* 0x00000003b4b47212 */ /* 0x01cfe400078e3cff */
.L_x_107:
[----:B------:R-:W-:Y:S05]  /*7260*/  BSYNC B1 ;  /* 0x0000000000017941 */ /* 0x000fea0003800000 */
.L_x_106:
[----:B------:R-:W-:Y:S05]  /*7270*/  VIADD R0, R80, 0x40 ;  /* 0x0000004050007836 */ /* 0x000fea0000000000 */
[----:B------:R-:W-:Y:S04]  /*7280*/  SHF.R.U32.HI R0, RZ, 0x15, R0 ;  /* 0x00000015ff007819 */ /* 0x000fe80000011600 */
[----:B------:R-:W-:Y:S11]  /*7290*/  LOP3.LUT P0, RZ, R0, 0x3, R173, 0x48, !PT ;  /* 0x0000000300ff7812 */ /* 0x000ff600078048ad */
[----:B------:R-:W-:Y:S02]  /*72a0*/  @!UPT UIADD3 URZ, UPT, UPT, URZ, URZ, URZ ;  /* 0x000000fffffff290 */ /* 0x000fe4000fffe0ff */
[----:B------:R-:W-:Y:S05]  /*72b0*/  @!P0 BRA `(.L_x_111) ;  /* 0x0000000000408947 */ /* 0x000fea0003800000 */
[----:B------:R-:W2:Y:S01]  /*72c0*/  LDCU.64 UR8, c[0x4][0x70] ;  /* 0x01000e00ff0877ac */ /* 0x000ea20008000a00 */
[----:B------:R-:W-:Y:S01]  /*72d0*/  MOV R3, 0x0 ;  /* 0x0000000000037802 */ /* 0x000fe20000000f00 */
[----:B------:R-:W-:Y:S02]  /*72e0*/  HFMA2 R12, -RZ, RZ, 0, 5.9604644775390625e-08 ;  /* 0x00000001ff0c7431 */ /* 0x000fe400000001ff */
[----:B------:R-:W-:Y:S02]  /*72f0*/  IMAD.MOV.U32 R8, RZ, RZ, 0x192 ;  /* 0x00000192ff087424 */ /* 0x000fe400078e00ff */
[----:B------:R-:W-:Y:S01]  /*7300*/  IMAD.MOV.U32 R13, RZ, RZ, RZ ;  /* 0x000000ffff0d7224 */ /* 0x000fe200078e00ff */
[----:B------:R-:W3:Y:S01]  /*7310*/  LDCU.64 UR6, c[0x4][0x78] ;  /* 0x01000f00ff0677ac */ /* 0x000ee20008000a00 */
[----:B------:R-:W4:Y:S01]  /*7320*/  LDC.64 R2, c[0x4][R3] ;  /* 0x0100000003027b82 */ /* 0x000f220000000a00 */
[----:B------:R-:W5:Y:S01]  /*7330*/  LDCU.64 UR4, c[0x4][0x10] ;  /* 0x01000200ff0477ac */ /* 0x000f620008000a00 */
[----:B--2---:R-:W-:Y:S01]  /*7340*/  MOV R5, UR9 ;  /* 0x0000000900057c02 */ /* 0x004fe20008000f00 */
[----:B------:R-:W-:Y:S01]  /*7350*/  IMAD.U32 R4, RZ, RZ, UR8 ;  /* 0x00000008ff047e24 */ /* 0x000fe2000f8e00ff */
[----:B---3--:R-:W-:Y:S01]  /*7360*/  MOV R7, UR7 ;  /* 0x0000000700077c02 */ /* 0x008fe20008000f00 */
[----:B------:R-:W-:Y:S01]  /*7370*/  IMAD.U32 R6, RZ, RZ, UR6 ;  /* 0x00000006ff067e24 */ /* 0x000fe2000f8e00ff */
[----:B-----5:R-:W-:Y:S01]  /*7380*/  MOV R11, UR5 ;  /* 0x00000005000b7c02 */ /* 0x020fe20008000f00 */
[----:B------:R-:W-:Y:S02]  /*7390*/  IMAD.U32 R10, RZ, RZ, UR4 ;  /* 0x00000004ff0a7e24 */ /* 0x000fe4000f8e00ff */
[----:B------:R-:W-:Y:S07]  /*73a0*/  LEPC R20, `(.L_x_111) ;  /* 0x000000001014794e */ /* 0x000fee0000000000 */
[----:B-1--4-:R-:W-:Y:S05]  /*73b0*/  CALL.ABS.NOINC R2 ;  /* 0x0000000002007343 */ /* 0x012fea0003c00000 */
.L_x_111:
[----:B------:R-:W-:Y:S01]  /*73c0*/  ISETP.NE.AND P0, PT, R193, RZ, PT ;  /* 0x000000ffc100720c */ /* 0x000fe20003f05270 */
[----:B------:R-:W-:Y:S05]  /*73d0*/  WARPSYNC.ALL ;  /* 0x0000000000007948 */ /* 0x000fea0003800000 */
[----:B------:R-:W-:Y:S01]  /*73e0*/  R2UR UR4, R80 ;  /* 0x00000000500472ca */ /* 0x000fe200000e0000 */
[----:B------:R-:W-:Y:S01]  /*73f0*/  BSSY.RECONVERGENT B0, `(.L_x_112) ;  /* 0x000011d000007945 */ /* 0x000fe20003800200 */
[----:B------:R-:W-:Y:S02]  /*7400*/  F2FP.F16.E4M3.UNPACK_B R11, R149 ;  /* 0x00000095ff0b723e */ /* 0x000fe400020006ff */
[----:B------:R-:W-:Y:S02]  /*7410*/  F2FP.F16.E4M3.UNPACK_B R10, R150 ;  /* 0x00000096ff0a723e */ /* 0x000fe400020006ff */
[----:B------:R-:W-:Y:S01]  /*7420*/  F2FP.F16.E4M3.UNPACK_B R9, R151 ;  /* 0x00000097ff09723e */ /* 0x000fe200020006ff */
[--C-:B------:R-:W-:Y:S01]  /*7430*/  HADD2.F32 R83, -RZ, R11.reuse.H0_H0 ;  /* 0x2000000bff537230 */ /* 0x100fe20000004100 */
[----:B------:R-:W-:Y:S01]  /*7440*/  F2FP.F16.E4M3.UNPACK_B R8, R152 ;  /* 0x00000098ff08723e */ /* 0x000fe200020006ff */
[----:B------:R-:W-:Y:S01]  /*7450*/  HADD2.F32 R84, -RZ, R11.H1_H1 ;  /* 0x3000000bff547230 */ /* 0x000fe20000004100 */
[----:B------:R-:W-:Y:S01]  /*7460*/  F2FP.F16.E4M3.UNPACK_B R7, R153 ;  /* 0x00000099ff07723e */ /* 0x000fe200020006ff */
[--C-:B------:R-:W-:Y:S01]  /*7470*/  HADD2.F32 R87, -RZ, R10.reuse.H0_H0 ;  /* 0x2000000aff577230 */ /* 0x100fe20000004100 */
[----:B------:R-:W-:Y:S01]  /*7480*/  F2FP.F16.E4M3.UNPACK_B R6, R154 ;  /* 0x0000009aff06723e */ /* 0x000fe200020006ff */
[----:B------:R-:W-:Y:S01]  /*7490*/  HADD2.F32 R88, -RZ, R10.H1_H1 ;  /* 0x3000000aff587230 */ /* 0x000fe20000004100 */
[----:B------:R-:W-:Y:S01]  /*74a0*/  F2FP.F16.E4M3.UNPACK_B R5, R155 ;  /* 0x0000009bff05723e */ /* 0x000fe200020006ff */
[--C-:B------:R-:W-:Y:S01]  /*74b0*/  HADD2.F32 R91, -RZ, R9.reuse.H0_H0 ;  /* 0x20000009ff5b7230 */ /* 0x100fe20000004100 */
[----:B-1----:R-:W-:Y:S01]  /*74c0*/  F2FP.F16.E4M3.UNPACK_B R4, R156 ;  /* 0x0000009cff04723e */ /* 0x002fe200020006ff */
[----:B------:R-:W-:Y:S01]  /*74d0*/  HADD2.F32 R92, -RZ, R9.H1_H1 ;  /* 0x30000009ff5c7230 */ /* 0x000fe20000004100 */
[-C--:B------:R-:W-:Y:S01]  /*74e0*/  F2FP.F16.E4M3.UNPACK_B R2, R148.reuse ;  /* 0x00000094ff02723e */ /* 0x080fe200020006ff */
[--C-:B------:R-:W-:Y:S01]  /*74f0*/  HADD2.F32 R95, -RZ, R8.reuse.H0_H0 ;  /* 0x20000008ff5f7230 */ /* 0x100fe20000004100 */
[----:B------:R-:W-:Y:S01]  /*7500*/  F2FP.F16.E4M3.UNPACK_B R148, R148.H1 ;  /* 0x00000094ff94723e */ /* 0x000fe200030006ff */
[----:B------:R-:W-:Y:S01]  /*7510*/  HADD2.F32 R97, -RZ, R8.H1_H1 ;  /* 0x30000008ff617230 */ /* 0x000fe20000004100 */
[----:B------:R-:W-:Y:S01]  /*7520*/  F2FP.F16.E4M3.UNPACK_B R149, R149.H1 ;  /* 0x00000095ff95723e */ /* 0x000fe200030006ff */
[--C-:B------:R-:W-:Y:S01]  /*7530*/  HADD2.F32 R98, -RZ, R7.reuse.H0_H0 ;  /* 0x20000007ff627230 */ /* 0x100fe20000004100 */
[----:B------:R-:W-:Y:S01]  /*7540*/  F2FP.F16.E4M3.UNPACK_B R150, R150.H1 ;  /* 0x00000096ff96723e */ /* 0x000fe200030006ff */
[----:B------:R-:W-:Y:S01]  /*7550*/  HADD2.F32 R101, -RZ, R7.H1_H1 ;  /* 0x30000007ff657230 */ /* 0x000fe20000004100 */
[----:B------:R-:W-:Y:S01]  /*7560*/  F2FP.F16.E4M3.UNPACK_B R151, R151.H1 ;  /* 0x00000097ff97723e */ /* 0x000fe200030006ff */
[--C-:B------:R-:W-:Y:S01]  /*7570*/  HADD2.F32 R102, -RZ, R6.reuse.H0_H0 ;  /* 0x20000006ff667230 */ /* 0x100fe20000004100 */
[----:B------:R-:W-:Y:S01]  /*7580*/  F2FP.F16.E4M3.UNPACK_B R138, R163 ;  /* 0x000000a3ff8a723e */ /* 0x000fe200020006ff */
[----:B------:R-:W-:Y:S01]  /*7590*/  HADD2.F32 R105, -RZ, R6.H1_H1 ;  /* 0x30000006ff697230 */ /* 0x000fe20000004100 */
[----:B------:R-:W-:Y:S01]  /*75a0*/  R2UR UR5, R207 ;  /* 0x00000000cf0572ca */ /* 0x000fe200000e0000 */
        /* <DEDUP_REMOVED lines=8> */
[----:B------:R-:W1:Y:S01]  /*7630*/  LDTM.x64 R4, tmem[UR4+0x40] ;  /* 0x00004004000479ee */ /* 0x000e620008340000 */
[--C-:B------:R-:W-:Y:S01]  /*7640*/  HADD2.F32 R0, -RZ, R2.reuse.H0_H0 ;  /* 0x20000002ff007230 */ /* 0x100fe20000004100 */
[----:B------:R-:W-:Y:S01]  /*7650*/  NOP ;  /* 0x0000000000007918 */ /* 0x000fe20000000000 */
[----:B------:R-:W-:Y:S01]  /*7660*/  HADD2.F32 R2, -RZ, R2.H1_H1 ;  /* 0x30000002ff027230 */ /* 0x000fe20000004100 */
[----:B------:R-:W-:Y:S01]  /*7670*/  UIADD3 UR5, UPT, UPT, UR5, 0x130, URZ ;  /* 0x0000013005057890 */ /* 0x000fe2000fffe0ff */
[--C-:B------:R-:W-:Y:S01]  /*7680*/  HADD2.F32 R86, -RZ, R149.reuse.H1_H1 ;  /* 0x30000095ff567230 */ /* 0x100fe20000004100 */
[----:B------:R-:W-:Y:S01]  /*7690*/  F2FP.F16.E4M3.UNPACK_B R132, R161 ;  /* 0x000000a1ff84723e */ /* 0x000fe200020006ff */
[--C-:B------:R-:W-:Y:S01]  /*76a0*/  HADD2.F32 R114, -RZ, R116.reuse.H0_H0 ;  /* 0x20000074ff727230 */ /* 0x100fe20000004100 */
[----:B------:R-:W-:Y:S01]  /*76b0*/  UPRMT UR5, UR37, 0x654, UR5 ;  /* 0x0000065425057896 */ /* 0x000fe20008000005 */
[----:B------:R-:W-:Y:S01]  /*76c0*/  HADD2.F32 R117, -RZ, R116.H1_H1 ;  /* 0x30000074ff757230 */ /* 0x000fe20000004100 */
[----:B------:R-:W-:Y:S01]  /*76d0*/  F2FP.F16.E4M3.UNPACK_B R136, R162 ;  /* 0x000000a2ff88723e */ /* 0x000fe200020006ff */
[--C-:B------:R-:W-:Y:S01]  /*76e0*/  HADD2.F32 R118, -RZ, R120.reuse.H0_H0 ;  /* 0x20000078ff767230 */ /* 0x100fe20000004100 */
[----:B------:R-:W-:Y:S01]  /*76f0*/  F2FP.F16.E4M3.UNPACK_B R152, R152.H1 ;  /* 0x00000098ff98723e */ /* 0x000fe200030006ff */
[----:B------:R-:W-:Y:S01]  /*7700*/  HADD2.F32 R121, -RZ, R120.H1_H1 ;  /* 0x30000078ff797230 */ /* 0x000fe20000004100 */
[----:B------:R-:W-:Y:S01]  /*7710*/  F2FP.F16.E4M3.UNPACK_B R153, R153.H1 ;  /* 0x00000099ff99723e */ /* 0x000fe200030006ff */
[--C-:B------:R-:W-:Y:S01]  /*7720*/  HADD2.F32 R122, -RZ, R124.reuse.H0_H0 ;  /* 0x2000007cff7a7230 */ /* 0x100fe20000004100 */
[----:B------:R-:W-:Y:S01]  /*7730*/  F2FP.F16.E4M3.UNPACK_B R154, R154.H1 ;  /* 0x0000009aff9a723e */ /* 0x000fe200030006ff */
[----:B-1----:R-:W-:Y:S01]  /*7740*/  SYNCS.ARRIVE.TRANS64.RED.A1T0 RZ, [UR5], RZ ;  /* 0x000000ffffff79a7 */ /* 0x002fe20008100405 */
[----:B------:R-:W-:Y:S01]  /*7750*/  HADD2.F32 R125, -RZ, R124.H1_H1 ;  /* 0x3000007cff7d7230 */ /* 0x000fe20000004100 */
[----:B------:R-:W-:Y:S01]  /*7760*/  F2FP.F16.E4M3.UNPACK_B R155, R155.H1 ;  /* 0x0000009bff9b723e */ /* 0x000fe200030006ff */
[--C-:B------:R-:W-:Y:S01]  /*7770*/  HADD2.F32 R126, -RZ, R128.reuse.H0_H0 ;  /* 0x20000080ff7e7230 */ /* 0x100fe20000004100 */
[----:B------:R-:W-:Y:S01]  /*7780*/  F2FP.F16.E4M3.UNPACK_B R156, R156.H1 ;  /* 0x0000009cff9c723e */ /* 0x000fe200030006ff */
[----:B------:R-:W-:Y:S01]  /*7790*/  HADD2.F32 R129, -RZ, R128.H1_H1 ;  /* 0x30000080ff817230 */ /* 0x000fe20000004100 */
[----:B------:R-:W-:Y:S01]  /*77a0*/  F2FP.F16.E4M3.UNPACK_B R157, R157.H1 ;  /* 0x0000009dff9d723e */ /* 0x000fe200030006ff */
[C---:B------:R-:W-:Y:S01]  /*77b0*/  FMUL R4, R78.reuse, R4 ;  /* 0x000000044e047220 */ /* 0x040fe20000400000 */
[C---:B------:R-:W-:Y:S01]  /*77c0*/  FMUL R5, R78.reuse, R5 ;  /* 0x000000054e057220 */ /* 0x040fe20000400000 */
[----:B------:R-:W-:Y:S02]  /*77d0*/  HADD2.F32 R3, -RZ, R148.H0_H0 ;  /* 0x20000094ff037230 */ /* 0x000fe40000004100 */
        /* <DEDUP_REMOVED lines=9> */
[C---:B------:R-:W-:Y:S01]  /*7870*/  FMUL R2, R78.reuse, R21 ;  /* 0x000000154e027220 */ /* 0x040fe20000400000 */
[C---:B------:R-:W-:Y:S01]  /*7880*/  FMUL R21, R78.reuse, R28 ;  /* 0x0000001c4e157220 */ /* 0x040fe20000400000 */
[----:B------:R-:W-:Y:S02]  /*7890*/  HADD2.F32 R130, -RZ, R132.H0_H0 ;  /* 0x20000084ff827230 */ /* 0x000fe40000004100 */
[C---:B------:R-:W-:Y:S01]  /*78a0*/  FMUL R6, R78.reuse, R6 ;  /* 0x000000064e067220 */ /* 0x040fe20000400000 */
[----:B------:R-:W-:Y:S02]  /*78b0*/  HADD2.F32 R82, -RZ, R148.H1_H1 ;  /* 0x30000094ff527230 */ /* 0x000fe40000004100 */
[C---:B------:R-:W-:Y:S01]  /*78c0*/  FMUL R7, R78.reuse, R7 ;  /* 0x000000074e077220 */ /* 0x040fe20000400000 */
[----:B------:R-:W-:Y:S02]  /*78d0*/  HADD2.F32 R85, -RZ, R149.H0_H0 ;  /* 0x20000095ff557230 */ /* 0x000fe40000004100 */
[C---:B------:R-:W-:Y:S01]  /*78e0*/  FFMA R6, R81.reuse, R3, R6 ;  /* 0x0000000351067223 */ /* 0x040fe20000000006 */
[----:B------:R-:W-:Y:S02]  /*78f0*/  HADD2.F32 R133, -RZ, R132.H1_H1 ;  /* 0x30000084ff857230 */ /* 0x000fe40000004100 */
[C---:B------:R-:W-:Y:S01]  /*7900*/  FFMA R7, R81.reuse, R82, R7 ;  /* 0x0000005251077223 */ /* 0x040fe20000000007 */
[C---:B------:R-:W-:Y:S01]  /*7910*/  FFMA R8, R81.reuse, R83, R8 ;  /* 0x0000005351087223 */ /* 0x040fe20000000008 */
[C---:B------:R-:W-:Y:S01]  /*7920*/  FFMA R9, R81.reuse, R84, R9 ;  /* 0x0000005451097223 */ /* 0x040fe20000000009 */
[--C-:B------:R-:W-:Y:S02]  /*7930*/  HADD2.F32 R82, -RZ, R138.reuse.H0_H0 ;  /* 0x2000008aff527230 */ /* 0x100fe40000004100 */
[C---:B------:R-:W-:Y:S01]  /*7940*/  FMUL R10, R78.reuse, R10 ;  /* 0x0000000a4e0a7220 */ /* 0x040fe20000400000 */
[----:B------:R-:W-:Y:S02]  /*7950*/  HADD2.F32 R83, -RZ, R138.H1_H1 ;  /* 0x3000008aff537230 */ /* 0x000fe40000004100 */
[C---:B------:R-:W-:Y:S01]  /*7960*/  FMUL R11, R78.reuse, R11 ;  /* 0x0000000b4e0b7220 */ /* 0x040fe20000400000 */
[----:B------:R-:W-:Y:S02]  /*7970*/  HADD2.F32 R89, -RZ, R150.H0_H0 ;  /* 0x20000096ff597230 */ /* 0x000fe40000004100 */
[C---:B------:R-:W-:Y:S01]  /*7980*/  FFMA R10, R81.reuse, R85, R10 ;  /* 0x00000055510a7223 */ /* 0x040fe2000000000a */
[--C-:B------:R-:W-:Y:S02]  /*7990*/  HADD2.F32 R134, -RZ, R136.reuse.H0_H0 ;  /* 0x20000088ff867230 */ /* 0x100fe40000004100 */
[C---:B------:R-:W-:Y:S01]  /*79a0*/  FFMA R11, R81.reuse, R86, R11 ;  /* 0x00000056510b7223 */ /* 0x040fe2000000000b */
[C---:B------:R-:W-:Y:S01]  /*79b0*/  FFMA R12, R81.reuse, R87, R12 ;  /* 0x00000057510c7223 */ /* 0x040fe2000000000c */
[----:B------:R-:W-:Y:S01]  /*79c0*/  FFMA R13, R81, R88, R13 ;  /* 0x00000058510d7223 */ /* 0x000fe2000000000d */
[----:B------:R-:W-:Y:S01]  /*79d0*/  F2FP.SATFINITE.E4M3.F32.PACK_AB_MERGE_C R86, R7, R6, RZ ;  /* 0x000000060756723e */ /* 0x000fe200048070ff */
[C---:B------:R-:W-:Y:S01]  /*79e0*/  FMUL R7, R78.reuse, R24 ;  /* 0x000000184e077220 */ /* 0x040fe20000400000 */
[----:B------:R-:W-:Y:S01]  /*79f0*/  F2FP.SATFINITE.E4M3.F32.PACK_AB_MERGE_C R138, R11, R10, RZ ;  /* 0x0000000a0b8a723e */ /* 0x000fe200048070ff */
[C---:B------:R-:W-:Y:S01]  /*7a00*/  FMUL R10, R78.reuse, R25 ;  /* 0x000000194e0a7220 */ /* 0x040fe20000400000 */
[C---:B------:R-:W-:Y:S01]  /*7a10*/  FMUL R25, R78.reuse, R32 ;  /* 0x000000204e197220 */ /* 0x040fe20000400000 */
[----:B------:R-:W-:Y:S02]  /*7a20*/  HADD2.F32 R137, -RZ, R136.H1_H1 ;  /* 0x30000088ff897230 */ /* 0x000fe40000004100 */
[C---:B------:R-:W-:Y:S01]  /*7a30*/  FMUL R14, R78.reuse, R14 ;  /* 0x0000000e4e0e7220 */ /* 0x040fe20000400000 */
[----:B------:R-:W-:Y:S02]  /*7a40*/  HADD2.F32 R90, -RZ, R150.H1_H1 ;  /* 0x30000096ff5a7230 */ /* 0x000fe40000004100 */
[C---:B------:R-:W-:Y:S01]  /*7a50*/  FMUL R15, R78.reuse, R15 ;  /* 0x0000000f4e0f7220 */ /* 0x040fe20000400000 */
[--C-:B------:R-:W-:Y:S02]  /*7a60*/  HADD2.F32 R93, -RZ, R151.reuse.H0_H0 ;  /* 0x20000097ff5d7230 */ /* 0x100fe40000004100 */
[C---:B------:R-:W-:Y:S01]  /*7a70*/  FFMA R14, R81.reuse, R89, R14 ;  /* 0x00000059510e7223 */ /* 0x040fe2000000000e */
[----:B------:R-:W-:Y:S02]  /*7a80*/  HADD2.F32 R94, -RZ, R151.H1_H1 ;  /* 0x30000097ff5e7230 */ /* 0x000fe40000004100 */
[C---:B------:R-:W-:Y:S01]  /*7a90*/  FFMA R15, R81.reuse, R90, R15 ;  /* 0x0000005a510f7223 */ /* 0x040fe2000000000f */
[C---:B------:R-:W-:Y:S01]  /*7aa0*/  FFMA R16, R81.reuse, R91, R16 ;  /* 0x0000005b51107223 */ /* 0x040fe20000000010 */
[----:B------:R-:W-:Y:S01]  /*7ab0*/  FFMA R17, R81, R92, R17 ;  /* 0x0000005c51117223 */ /* 0x000fe20000000011 */
[C---:B------:R-:W-:Y:S01]  /*7ac0*/  FMUL R18, R78.reuse, R18 ;  /* 0x000000124e127220 */ /* 0x040fe20000400000 */
[C---:B------:R-:W-:Y:S01]  /*7ad0*/  FMUL R19, R78.reuse, R19 ;  /* 0x000000134e137220 */ /* 0x040fe20000400000 */
[--C-:B------:R-:W-:Y:S01]  /*7ae0*/  HADD2.F32 R96, -RZ, R152.reuse.H0_H0 ;  /* 0x20000098ff607230 */ /* 0x100fe20000004100 */
[----:B------:R-:W-:Y:S01]  /*7af0*/  F2FP.SATFINITE.E4M3.F32.PACK_AB_MERGE_C R14, R15, R14, RZ ;  /* 0x0000000e0f0e723e */ /* 0x000fe200048070ff */
[C---:B------:R-:W-:Y:S01]  /*7b00*/  FFMA R18, R81.reuse, R93, R18 ;  /* 0x0000005d51127223 */ /* 0x040fe20000000012 */
[C---:B------:R-:W-:Y:S01]  /*7b10*/  FFMA R19, R81.reuse, R94, R19 ;  /* 0x0000005e51137223 */ /* 0x040fe20000000013 */
[C---:B------:R-:W-:Y:S01]  /*7b20*/  FFMA R0, R81.reuse, R95, R0 ;  /* 0x0000005f51007223 */ /* 0x040fe20000000000 */
[----:B------:R-:W-:Y:S01]  /*7b30*/  FFMA R2, R81, R97, R2 ;  /* 0x0000006151027223 */ /* 0x000fe20000000002 */
[----:B------:R-:W-:Y:S02]  /*7b40*/  HADD2.F32 R99, -RZ, R152.H1_H1 ;  /* 0x30000098ff637230 */ /* 0x000fe40000004100 */
[C---:B------:R-:W-:Y:S01]  /*7b50*/  FMUL R3, R78.reuse, R22 ;  /* 0x000000164e037220 */ /* 0x040fe20000400000 */
[----:B------:R-:W-:Y:S01]  /*7b60*/  F2FP.SATFINITE.E4M3.F32.PACK_AB_MERGE_C R18, R19, R18, RZ ;  /* 0x000000121312723e */ /* 0x000fe200048070ff */
[C---:B------:R-:W-:Y:S01]  /*7b70*/  FMUL R22, R78.reuse, R29 ;  /* 0x0000001d4e167220 */ /* 0x040fe20000400000 */
[C---:B------:R-:W-:Y:S01]  /*7b80*/  FMUL R29, R78.reuse, R36 ;  /* 0x000000244e1d7220 */ /* 0x040fe20000400000 */
[C---:B------:R-:W-:Y:S01]  /*7b90*/  FFMA R3, R81.reuse, R96, R3 ;  /* 0x0000006051037223 */ /* 0x040fe20000000003 */
[C---:B------:R-:W-:Y:S01]  /*7ba0*/  FMUL R6, R78.reuse, R23 ;  /* 0x000000174e067220 */ /* 0x040fe20000400000 */
[--C-:B------:R-:W-:Y:S02]  /*7bb0*/  HADD2.F32 R100, -RZ, R153.reuse.H0_H0 ;  /* 0x20000099ff647230 */ /* 0x100fe40000004100 */
[C---:B------:R-:W-:Y:S01]  /*7bc0*/  FMUL R11, R78.reuse, R26 ;  /* 0x0000001a4e0b7220 */ /* 0x040fe20000400000 */
[----:B------:R-:W-:Y:S02]  /*7bd0*/  HADD2.F32 R103, -RZ, R153.H1_H1 ;  /* 0x30000099ff677230 */ /* 0x000fe40000004100 */
[C---:B------:R-:W-:Y:S01]  /*7be0*/  FFMA R6, R81.reuse, R99, R6 ;  /* 0x0000006351067223 */ /* 0x040fe20000000006 */
[C---:B------:R-:W-:Y:S01]  /*7bf0*/  FFMA R7, R81.reuse, R98, R7 ;  /* 0x0000006251077223 */ /* 0x040fe20000000007 */
[C---:B------:R-:W-:Y:S01]  /*7c00*/  FFMA R10, R81.reuse, R101, R10 ;  /* 0x00000065510a7223 */ /* 0x040fe2000000000a */
[C---:B------:R-:W-:Y:S01]  /*7c10*/  FFMA R11, R81.reuse, R100, R11 ;  /* 0x00000064510b7223 */ /* 0x040fe2000000000b */
[----:B------:R-:W-:Y:S01]  /*7c20*/  FMUL R26, R78, R33 ;  /* 0x000000214e1a7220 */ /* 0x000fe20000400000 */
[----:B------:R-:W-:Y:S01]  /*7c30*/  F2FP.SATFINITE.E4M3.F32.PACK_AB_MERGE_C R3, R6, R3, RZ ;  /* 0x000000030603723e */ /* 0x000fe200048070ff */
[C---:B------:R-:W-:Y:S01]  /*7c40*/  FMUL R33, R78.reuse, R40 ;  /* 0x000000284e217220 */ /* 0x040fe20000400000 */
        /* <DEDUP_REMOVED lines=8> */
[C---:B------:R-:W-:Y:S01]  /*7cd0*/  FMUL R30, R78.reuse, R37 ;  /* 0x000000254e1e7220 */ /* 0x040fe20000400000 */
[C---:B------:R-:W-:Y:S01]  /*7ce0*/  FMUL R37, R78.reuse, R44 ;  /* 0x0000002c4e257220 */ /* 0x040fe20000400000 */
[C---:B------:R-:W-:Y:S01]  /*7cf0*/  FMUL R24, R78.reuse, R31 ;  /* 0x0000001f4e187220 */ /* 0x040fe20000400000 */
[----:B------:R-:W-:Y:S01]  /*7d00*/  F2FP.F16.E4M3.UNPACK_B R158, R158.H1 ;  /* 0x0000009eff9e723e */ /* 0x000fe200030006ff */
[--C-:B------:R-:W-:Y:S02]  /*7d10*/  HADD2.F32 R108, -RZ, R155.reuse.H0_H0 ;  /* 0x2000009bff6c7230 */ /* 0x100fe40000004100 */
[----:B------:R-:W-:Y:S01]  /*7d20*/  FMUL R27, R78, R34 ;  /* 0x000000224e1b7220 */ /* 0x000fe20000400000 */
[----:B------:R-:W-:Y:S02]  /*7d30*/  HADD2.F32 R111, -RZ, R155.H1_H1 ;  /* 0x3000009bff6f7230 */ /* 0x000fe40000004100 */
[C---:B------:R-:W-:Y:S01]  /*7d40*/  FFMA R24, R81.reuse, R107, R24 ;  /* 0x0000006b51187223 */ /* 0x040fe20000000018 */
[----:B------:R-:W-:Y:S01]  /*7d50*/  F2FP.F16.E4M3.UNPACK_B R159, R159.H1 ;  /* 0x0000009fff9f723e */ /* 0x000fe200030006ff */
[C---:B------:R-:W-:Y:S01]  /*7d60*/  FFMA R25, R81.reuse, R106, R25 ;  /* 0x0000006a51197223 */ /* 0x040fe20000000019 */
[C---:B------:R-:W-:Y:S01]  /*7d70*/  FFMA R26, R81.reuse, R109, R26 ;  /* 0x0000006d511a7223 */ /* 0x040fe2000000001a */
[----:B------:R-:W-:Y:S01]  /*7d80*/  F2FP.F16.E4M3.UNPACK_B R160, R160.H1 ;  /* 0x000000a0ffa0723e */ /* 0x000fe200030006ff */
[C---:B------:R-:W-:Y:S01]  /*7d90*/  FFMA R27, R81.reuse, R108, R27 ;  /* 0x0000006c511b7223 */ /* 0x040fe2000000001b */
[----:B------:R-:W-:Y:S01]  /*7da0*/  F2FP.SATFINITE.E4M3.F32.PACK_AB_MERGE_C R6, R24, R23, RZ ;  /* 0x000000171806723e */ /* 0x000fe200048070ff */
[C---:B------:R-:W-:Y:S01]  /*7db0*/  FMUL R34, R78.reuse, R41 ;  /* 0x000000294e227220 */ /* 0x040fe20000400000 */
[C---:B------:R-:W-:Y:S01]  /*7dc0*/  FMUL R41, R78.reuse, R48 ;  /* 0x000000304e297220 */ /* 0x040fe20000400000 */
[----:B------:R-:W-:Y:S01]  /*7dd0*/  FMUL R28, R78, R35 ;  /* 0x000000234e1c7220 */ /* 0x000fe20000400000 */
[----:B------:R-:W-:Y:S01]  /*7de0*/  F2FP.F16.E4M3.UNPACK_B R161, R161.H1 ;  /* 0x000000a1ffa1723e */ /* 0x000fe200030006ff */
[--C-:B------:R-:W-:Y:S01]  /*7df0*/  HADD2.F32 R112, -RZ, R156.reuse.H0_H0 ;  /* 0x2000009cff707230 */ /* 0x100fe20000004100 */
[----:B------:R-:W-:Y:S01]  /*7e00*/  F2FP.SATFINITE.E4M3.F32.PACK_AB_MERGE_C R6, R22, R21, R6 ;  /* 0x000000151606723e */ /* 0x000fe20004807006 */
[C---:B------:R-:W-:Y:S01]  /*7e10*/  FFMA R28, R81.reuse, R111, R28 ;  /* 0x0000006f511c7223 */ /* 0x040fe2000000001c */
[C---:B------:R-:W-:Y:S01]  /*7e20*/  FFMA R29, R81.reuse, R110, R29 ;  /* 0x0000006e511d7223 */ /* 0x040fe2000000001d */
[C---:B------:R-:W-:Y:S01]  /*7e30*/  FFMA R30, R81.reuse, R113, R30 ;  /* 0x00000071511e7223 */ /* 0x040fe2000000001e */
[----:B------:R-:W-:Y:S02]  /*7e40*/  HADD2.F32 R115, -RZ, R156.H1_H1 ;  /* 0x3000009cff737230 */ /* 0x000fe40000004100 */
[C---:B------:R-:W-:Y:S01]  /*7e50*/  FMUL R31, R78.reuse, R38 ;  /* 0x000000264e1f7220 */ /* 0x040fe20000400000 */
[----:B------:R-:W-:Y:S01]  /*7e60*/  F2FP.F16.E4M3.UNPACK_B R162, R162.H1 ;  /* 0x000000a2ffa2723e */ /* 0x000fe200030006ff */
[C---:B------:R-:W-:Y:S01]  /*7e70*/  FMUL R38, R78.reuse, R45 ;  /* 0x0000002d4e267220 */ /* 0x040fe20000400000 */
[C---:B------:R-:W-:Y:S01]  /*7e80*/  FMUL R45, R78.reuse, R52 ;  /* 0x000000344e2d7220 */ /* 0x040fe20000400000 */
[----:B------:R-:W-:Y:S01]  /*7e90*/  F2FP.F16.E4M3.UNPACK_B R163, R163.H1 ;  /* 0x000000a3ffa3723e */ /* 0x000fe200030006ff */
[----:B------:R-:W-:Y:S01]  /*7ea0*/  FFMA R31, R81, R112, R31 ;  /* 0x00000070511f7223 */ /* 0x000fe2000000001f */
[----:B------:R-:W-:Y:S01]  /*7eb0*/  FMUL R52, R78, R59 ;  /* 0x0000003b4e347220 */ /* 0x000fe20000400000 */
[----:B------:R-:W-:Y:S01]  /*7ec0*/  IADD3 R76, PT, PT, R76, 0x1, RZ ;  /* 0x000000014c4c7810 */ /* 0x000fe20007ffe0ff */
[C---:B------:R-:W-:Y:S01]  /*7ed0*/  FMUL R59, R78.reuse, R66 ;  /* 0x000000424e3b7220 */ /* 0x040fe20000400000 */
[----:B------:R-:W-:Y:S01]  /*7ee0*/  F2FP.SATFINITE.E4M3.F32.PACK_AB_MERGE_C R66, R13, R12, R14 ;  /* 0x0000000c0d42723e */ /* 0x000fe2000480700e */
[C---:B------:R-:W-:Y:S01]  /*7ef0*/  FMUL R32, R78.reuse, R39 ;  /* 0x000000274e207220 */ /* 0x040fe20000400000 */
[--C-:B------:R-:W-:Y:S02]  /*7f00*/  HADD2.F32 R116, -RZ, R157.reuse.H0_H0 ;  /* 0x2000009dff747230 */ /* 0x100fe40000004100 */
[C---:B------:R-:W-:Y:S01]  /*7f10*/  FMUL R35, R78.reuse, R42 ;  /* 0x0000002a4e237220 */ /* 0x040fe20000400000 */
[----:B------:R-:W-:Y:S02]  /*7f20*/  HADD2.F32 R119, -RZ, R157.H1_H1 ;  /* 0x3000009dff777230 */ /* 0x000fe40000004100 */
[C---:B------:R-:W-:Y:S01]  /*7f30*/  FFMA R32, R81.reuse, R115, R32 ;  /* 0x0000007351207223 */ /* 0x040fe20000000020 */
[----:B------:R-:W-:Y:S01]  /*7f40*/  FMUL R36, R78, R43 ;  /* 0x0000002b4e247220 */ /* 0x000fe20000400000 */
[C---:B------:R-:W-:Y:S01]  /*7f50*/  FFMA R33, R81.reuse, R114, R33 ;  /* 0x0000007251217223 */ /* 0x040fe20000000021 */
[C---:B------:R-:W-:Y:S01]  /*7f60*/  FFMA R34, R81.reuse, R117, R34 ;  /* 0x0000007551227223 */ /* 0x040fe20000000022 */
[--C-:B------:R-:W-:Y:S01]  /*7f70*/  HADD2.F32 R120, -RZ, R158.reuse.H0_H0 ;  /* 0x2000009eff787230 */ /* 0x100fe20000004100 */
[----:B------:R-:W-:Y:S01]  /*7f80*/  F2FP.SATFINITE.E4M3.F32.PACK_AB_MERGE_C R32, R32, R31, RZ ;  /* 0x0000001f2020723e */ /* 0x000fe200048070ff */
[C---:B------:R-:W-:Y:S01]  /*7f90*/  FFMA R35, R81.reuse, R116, R35 ;  /* 0x0000007451237223 */ /* 0x040fe20000000023 */
[----:B------:R-:W-:Y:S02]  /*7fa0*/  HADD2.F32 R123, -RZ, R158.H1_H1 ;  /* 0x3000009eff7b7230 */ /* 0x000fe40000004100 */
[----:B------:R-:W-:Y:S01]  /*7fb0*/  FMUL R39, R78, R46 ;  /* 0x0000002e4e277220 */ /* 0x000fe20000400000 */
[----:B------:R-:W-:Y:S01]  /*7fc0*/  F2FP.SATFINITE.E4M3.F32.PACK_AB_MERGE_C R32, R30, R29, R32 ;  /* 0x0000001d1e20723e */ /* 0x000fe20004807020 */
[C---:B------:R-:W-:Y:S01]  /*7fd0*/  FFMA R36, R81.reuse, R119, R36 ;  /* 0x0000007751247223 */ /* 0x040fe20000000024 */
[C---:B------:R-:W-:Y:S01]  /*7fe0*/  FMUL R40, R78.reuse, R47 ;  /* 0x0000002f4e287220 */ /* 0x040fe20000400000 */
[C---:B------:R-:W-:Y:S01]  /*7ff0*/  FFMA R37, R81.reuse, R118, R37 ;  /* 0x0000007651257223 */ /* 0x040fe20000000025 */
[C---:B------:R-:W-:Y:S01]  /*8000*/  FFMA R38, R81.reuse, R121, R38 ;  /* 0x0000007951267223 */ /* 0x040fe20000000026 */
[C---:B------:R-:W-:Y:S01]  /*8010*/  FMUL R42, R78.reuse, R49 ;  /* 0x000000314e2a7220 */ /* 0x040fe20000400000 */
[--C-:B------:R-:W-:Y:S02]  /*8020*/  HADD2.F32 R124, -RZ, R159.reuse.H0_H0 ;  /* 0x2000009fff7c7230 */ /* 0x100fe40000004100 */
[C---:B------:R-:W-:Y:S01]  /*8030*/  FFMA R39, R81.reuse, R120, R39 ;  /* 0x0000007851277223 */ /* 0x040fe20000000027 */
[----:B------:R-:W-:Y:S02]  /*8040*/  HADD2.F32 R127, -RZ, R159.H1_H1 ;  /* 0x3000009fff7f7230 */ /* 0x000fe40000004100 */
[C---:B------:R-:W-:Y:S01]  /*8050*/  FMUL R43, R78.reuse, R50 ;  /* 0x000000324e2b7220 */ /* 0x040fe20000400000 */
[C---:B------:R-:W-:Y:S01]  /*8060*/  FFMA R40, R81.reuse, R123, R40 ;  /* 0x0000007b51287223 */ /* 0x040fe20000000028 */
[C---:B------:R-:W-:Y:S01]  /*8070*/  FMUL R44, R78.reuse, R51 ;  /* 0x000000334e2c7220 */ /* 0x040fe20000400000 */
[C---:B------:R-:W-:Y:S01]  /*8080*/  FFMA R41, R81.reuse, R122, R41 ;  /* 0x0000007a51297223 */ /* 0x040fe20000000029 */
[C---:B------:R-:W-:Y:S01]  /*8090*/  FMUL R50, R78.reuse, R57 ;  /* 0x000000394e327220 */ /* 0x040fe20000400000 */
[C---:B------:R-:W-:Y:S01]  /*80a0*/  FMUL R57, R78.reuse, R64 ;  /* 0x000000404e397220 */ /* 0x040fe20000400000 */
[----:B------:R-:W-:Y:S01]  /*80b0*/  FFMA R42, R81, R125, R42 ;  /* 0x0000007d512a7223 */ /* 0x000fe2000000002a */
[C---:B------:R-:W-:Y:S01]  /*80c0*/  FMUL R46, R78.reuse, R53 ;  /* 0x000000354e2e7220 */ /* 0x040fe20000400000 */
[--C-:B------:R-:W-:Y:S01]  /*80d0*/  HADD2.F32 R128, -RZ, R160.reuse.H0_H0 ;  /* 0x200000a0ff807230 */ /* 0x100fe20000004100 */
[----:B------:R-:W-:Y:S01]  /*80e0*/  F2FP.SATFINITE.E4M3.F32.PACK_AB_MERGE_C R64, R5, R4, R86 ;  /* 0x000000040540723e */ /* 0x000fe20004807056 */
[C---:B------:R-:W-:Y:S01]  /*80f0*/  FMUL R51, R78.reuse, R58 ;  /* 0x0000003a4e337220 */ /* 0x040fe20000400000 */
[C---:B------:R-:W-:Y:S01]  /*8100*/  FMUL R53, R78.reuse, R60 ;  /* 0x0000003c4e357220 */ /* 0x040fe20000400000 */
[C---:B------:R-:W-:Y:S01]  /*8110*/  FFMA R43, R81.reuse, R124, R43 ;  /* 0x0000007c512b7223 */ /* 0x040fe2000000002b */
[----:B------:R-:W-:Y:S02]  /*8120*/  HADD2.F32 R131, -RZ, R160.H1_H1 ;  /* 0x300000a0ff837230 */ /* 0x000fe40000004100 */
[C---:B------:R-:W-:Y:S01]  /*8130*/  FMUL R47, R78.reuse, R54 ;  /* 0x000000364e2f7220 */ /* 0x040fe20000400000 */
[C---:B------:R-:W-:Y:S01]  /*8140*/  FMUL R58, R78.reuse, R65 ;  /* 0x000000414e3a7220 */ /* 0x040fe20000400000 */
[----:B------:R-:W-:Y:S01]  /*8150*/  FMUL R60, R78, R67 ;  /* 0x000000434e3c7220 */ /* 0x000fe20000400000 */
[----:B------:R-:W-:Y:S01]  /*8160*/  F2FP.SATFINITE.E4M3.F32.PACK_AB_MERGE_C R5, R20, R11, RZ ;  /* 0x0000000b1405723e */ /* 0x000fe200048070ff */
[----:B------:R-:W-:Y:S01]  /*8170*/  FFMA R44, R81, R127, R44 ;  /* 0x0000007f512c7223 */ /* 0x000fe2000000002c */
[C---:B------:R-:W-:Y:S01]  /*8180*/  FMUL R48, R78.reuse, R55 ;  /* 0x000000374e307220 */ /* 0x040fe20000400000 */
[----:B------:R-:W-:Y:S01]  /*8190*/  F2FP.SATFINITE.E4M3.F32.PACK_AB_MERGE_C R65, R9, R8, R138 ;  /* 0x000000080941723e */ /* 0x000fe2000480708a */
[----:B------:R-:W-:Y:S01]  /*81a0*/  FFMA R45, R81, R126, R45 ;  /* 0x0000007e512d7223 */ /* 0x000fe2000000002d */
[----:B------:R-:W-:Y:S01]  /*81b0*/  F2FP.SATFINITE.E4M3.F32.PACK_AB_MERGE_C R67, R17, R16, R18 ;  /* 0x000000101143723e */ /* 0x000fe20004807012 */
[----:B------:R-:W-:Y:S01]  /*81c0*/  FMUL R49, R78, R56 ;  /* 0x000000384e317220 */ /* 0x000fe20000400000 */
[C---:B------:R-:W-:Y:S01]  /*81d0*/  FFMA R46, R81.reuse, R129, R46 ;  /* 0x00000081512e7223 */ /* 0x040fe2000000002e */
[--C-:B------:R-:W-:Y:S02]  /*81e0*/  HADD2.F32 R132, -RZ, R161.reuse.H0_H0 ;  /* 0x200000a1ff847230 */ /* 0x100fe40000004100 */
[C---:B------:R-:W-:Y:S01]  /*81f0*/  FFMA R47, R81.reuse, R128, R47 ;  /* 0x00000080512f7223 */ /* 0x040fe2000000002f */
[----:B------:R1:W-:Y:S01]  /*8200*/  STS.128 [R172+UR49+0x6200], R64 ;  /* 0x00620040ac007988 */ /* 0x0003e20008000c31 */
[----:B------:R-:W-:Y:S01]  /*8210*/  HADD2.F32 R135, -RZ, R161.H1_H1 ;  /* 0x300000a1ff877230 */ /* 0x000fe20000004100 */
[----:B------:R-:W-:Y:S01]  /*8220*/  F2FP.SATFINITE.E4M3.F32.PACK_AB_MERGE_C R5, R10, R7, R5 ;  /* 0x000000070a05723e */ /* 0x000fe20004807005 */
[C---:B------:R-:W-:Y:S01]  /*8230*/  FFMA R48, R81.reuse, R131, R48 ;  /* 0x0000008351307223 */ /* 0x040fe20000000030 */
[----:B------:R-:W-:Y:S01]  /*8240*/  F2FP.SATFINITE.E4M3.F32.PACK_AB_MERGE_C R7, R28, R27, RZ ;  /* 0x0000001b1c07723e */ /* 0x000fe200048070ff */
        /* <DEDUP_REMOVED lines=8> */
[----:B------:R-:W-:Y:S01]  /*82d0*/  FMUL R56, R78, R63 ;  /* 0x0000003f4e387220 */ /* 0x000fe20000400000 */
[----:B------:R-:W-:Y:S01]  /*82e0*/  F2FP.SATFINITE.E4M3.F32.PACK_AB_MERGE_C R4, R2, R0, R3 ;  /* 0x000000000204723e */ /* 0x000fe20004807003 */
[C---:B------:R-:W-:Y:S01]  /*82f0*/  FFMA R53, R81.reuse, R134, R53 ;  /* 0x0000008651357223 */ /* 0x040fe20000000035 */
[----:B------:R-:W-:Y:S01]  /*8300*/  F2FP.SATFINITE.E4M3.F32.PACK_AB_MERGE_C R7, R26, R25, R7 ;  /* 0x000000191a07723e */ /* 0x000fe20004807007 */
[C---:B------:R-:W-:Y:S01]  /*8310*/  FFMA R54, R81.reuse, R137, R54 ;  /* 0x0000008951367223 */ /* 0x040fe20000000036 */
[--C-:B------:R-:W-:Y:S02]  /*8320*/  HADD2.F32 R84, -RZ, R163.reuse.H0_H0 ;  /* 0x200000a3ff547230 */ /* 0x100fe40000004100 */
[C---:B------:R-:W-:Y:S01]  /*8330*/  FFMA R55, R81.reuse, R136, R55 ;  /* 0x0000008851377223 */ /* 0x040fe20000000037 */
[----:B------:R-:W-:Y:S01]  /*8340*/  HADD2.F32 R85, -RZ, R163.H1_H1 ;  /* 0x300000a3ff557230 */ /* 0x000fe20000004100 */
[----:B------:R1:W-:Y:S01]  /*8350*/  STS.128 [R204+0x6010], R4 ;  /* 0x00601004cc007388 */ /* 0x0003e20000000c00 */
[----:B------:R-:W-:Y:S01]  /*8360*/  F2FP.SATFINITE.E4M3.F32.PACK_AB_MERGE_C R35, R36, R35, RZ ;  /* 0x000000232423723e */ /* 0x000fe200048070ff */
[C---:B------:R-:W-:Y:S01]  /*8370*/  FFMA R56, R81.reuse, R139, R56 ;  /* 0x0000008b51387223 */ /* 0x040fe20000000038 */
[----:B------:R-:W-:Y:S01]  /*8380*/  F2FP.SATFINITE.E4M3.F32.PACK_AB_MERGE_C R39, R40, R39, RZ ;  /* 0x000000272827723e */ /* 0x000fe200048070ff */
[C---:B------:R-:W-:Y:S01]  /*8390*/  FFMA R57, R81.reuse, R82, R57 ;  /* 0x0000005251397223 */ /* 0x040fe20000000039 */
[----:B------:R-:W-:Y:S01]  /*83a0*/  F2FP.SATFINITE.E4M3.F32.PACK_AB_MERGE_C R43, R44, R43, RZ ;  /* 0x0000002b2c2b723e */ /* 0x000fe200048070ff */
[C---:B------:R-:W-:Y:S01]  /*83b0*/  FFMA R58, R81.reuse, R83, R58 ;  /* 0x00000053513a7223 */ /* 0x040fe2000000003a */
[C---:B------:R-:W-:Y:S01]  /*83c0*/  FFMA R59, R81.reuse, R84, R59 ;  /* 0x00000054513b7223 */ /* 0x040fe2000000003b */
[----:B------:R-:W-:Y:S01]  /*83d0*/  F2FP.SATFINITE.E4M3.F32.PACK_AB_MERGE_C R33, R34, R33, R35 ;  /* 0x000000212221723e */ /* 0x000fe20004807023 */
        /* <DEDUP_REMOVED lines=11> */
[----:B------:R-:W-:Y:S05]  /*8490*/  F2FP.SATFINITE.E4M3.F32.PACK_AB_MERGE_C R51, R58, R57, R59 ;  /* 0x000000393a33723e */ /* 0x000fea000480703b */
        /* <DEDUP_REMOVED lines=9> */
[----:B------:R-:W-:Y:S02]  /*8530*/  UIADD3 UR8, UP0, UPT, UR52, 0x680, URZ ;  /* 0x0000068034087890 */ /* 0x000fe4000ff1e0ff */
[----:B------:R-:W-:Y:S02]  /*8540*/  UIADD3 UR5, UPT, UPT, UR41, 0x40, URZ ;  /* 0x0000004029057890 */ /* 0x000fe4000fffe0ff */
[----:B------:R-:W-:Y:S02]  /*8550*/  UIADD3 UR4, UPT, UPT, UR49, 0x6200, URZ ;  /* 0x0000620031047890 */ /* 0x000fe4000fffe0ff */
[----:B------:R-:W-:Y:S01]  /*8560*/  UIADD3.X UR9, UPT, UPT, URZ, UR53, URZ, UP0, !UPT ;  /* 0x00000035ff097290 */ /* 0x000fe200087fe4ff */
[----:B------:R-:W-:Y:S01]  /*8570*/  UMOV UR6, UR42 ;  /* 0x0000002a00067c82 */ /* 0x000fe20008000000 */
[----:B------:R-:W-:Y:S07]  /*8580*/  UMOV UR7, UR36 ;  /* 0x0000002400077c82 */ /* 0x000fee0008000000 */
[----:B------:R2:W-:Y:S01]  /*8590*/  UTMASTG.3D [UR4], [UR8] ;  /* 0x00000004080073b5 */ /* 0x0005e20008010000 */
[----:B------:R0:W-:Y:S01]  /*85a0*/  UTMACMDFLUSH ;  /* 0x00000000000079b7 */ /* 0x0001e20000000000 */
[----:B--2---:R-:W-:Y:S04]  /*85b0*/  DEPBAR.LE SB0, 0x1 ;  /* 0x000080400000791a */ /* 0x004fe80000000000 */
.L_x_113:
[----:B------:R-:W-:Y:S05]  /*85c0*/  BSYNC.RECONVERGENT B0 ;  /* 0x0000000000007941 */ /* 0x000fea0003800200 */
.L_x_112:
[----:B------:R-:W-:Y:S01]  /*85d0*/  BAR.SYNC.DEFER_BLOCKING 0x1, 0x80 ;  /* 0x0042000000007b1d */ /* 0x000fe20000010000 */
[----:B------:R-:W-:Y:S01]  /*85e0*/  ISETP.NE.AND P2, PT, R194, RZ, PT ;  /* 0x000000ffc200720c */ /* 0x000fe20003f45270 */
[----:B------:R-:W-:Y:S01]  /*85f0*/  IMAD.IADD R20, R75, 0x1, R147 ;  /* 0x000000014b147824 */ /* 0x000fe200078e0293 */
[----:B------:R-:W-:Y:S01]  /*8600*/  ISETP.NE.AND P0, PT, R195, 0x2, PT ;  /* 0x00000002c300780c */ /* 0x000fe20003f05270 */
[----:B------:R-:W-:Y:S01]  /*8610*/  IMAD.IADD R21, R77, 0x1, R170 ;  /* 0x000000014d157824 */ /* 0x000fe200078e02aa */
[----:B------:R-:W-:Y:S02]  /*8620*/  ISETP.NE.AND P1, PT, R76, 0x4, PT ;  /* 0x000000044c00780c */ /* 0x000fe40003f25270 */
[----:B------:R-:W-:Y:S02]  /*8630*/  SEL R3, RZ, 0x1, P0 ;  /* 0x00000001ff037807 */ /* 0x000fe40000000000 */
[----:B------:R-:W-:Y:S02]  /*8640*/  SEL R0, RZ, 0x1, P1 ;  /* 0x00000001ff007807 */ /* 0x000fe40000800000 */
[----:B------:R-:W-:Y:S02]  /*8650*/  LOP3.LUT R182, R182, R3, RZ, 0x3c, !PT ;  /* 0x00000003b6b67212 */ /* 0x000fe400078e3cff */
[----:B------:R-:W-:Y:S02]  /*8660*/  LOP3.LUT R183, R183, R0, RZ, 0x3c, !PT ;  /* 0x00000000b7b77212 */ /* 0x000fe400078e3cff */
[----:B------:R-:W-:Y:S02]  /*8670*/  @P2 R2UR UR36, R179 ;  /* 0x00000000b32422ca */ /* 0x000fe400000e0000 */
[----:B------:R-:W-:Y:S02]  /*8680*/  SEL R195, R195, RZ, P0 ;  /* 0x000000ffc3c37207 */ /* 0x000fe40000000000 */
[----:B------:R-:W-:Y:S01]  /*8690*/  SEL R76, R76, RZ, P1 ;  /* 0x000000ff4c4c7207 */ /* 0x000fe20000800000 */
[----:B------:R-:W-:Y:S10]  /*86a0*/  @P2 BRA `(.L_x_114) ;  /* 0xffffffc400bc2947 */ /* 0x000ff4000383ffff */
[----:B------:R-:W-:Y:S05]  /*86b0*/  EXIT ;  /* 0x000000000000794d */ /* 0x000fea0003800000 */
.L_x_20:
[----:B--2---:R2:W1:Y:S02]  /*86c0*/  SYNCS.PHASECHK.TRANS64.TRYWAIT P0, [R3+URZ+0x160], R2 ;  /* 0x00016002030075a7 */ /* 0x00446400080011ff */
[----:B-1----:R-:W-:Y:S05]  /*86d0*/  @!P0 NANOSLEEP.SYNCS 0x989680 ;  /* 0x009896800000895d */ /* 0x002fea0003900000 */
[----:B------:R-:W1:Y:S02]  /*86e0*/  @!P0 SYNCS.PHASECHK.TRANS64 P0, [R3+URZ+0x160], R2 ;  /* 0x00016002030085a7 */ /* 0x000e6400080010ff */
[----:B-1----:R-:W-:Y:S05]  /*86f0*/  @!P0 BRA `(.L_x_20) ;  /* 0xfffffffc00f08947 */ /* 0x002fea000383ffff */
[----:B------:R-:W-:Y:S05]  /*8700*/  BRA `(.L_x_115) ;  /* 0xffffff8c00f07947 */ /* 0x000fea000383ffff */
.L_x_23:
[----:B-1----:R-:W-:-:S07]  /*8710*/  MOV R2, UR33 ;  /* 0x0000002100027c02 */ /* 0x002fce0008000f00 */
.L_x_116:
[----:B-1----:R1:W2:Y:S02]  /*8720*/  SYNCS.PHASECHK.TRANS64.TRYWAIT P0, [R2+URZ+0x60], R5 ;  /* 0x00006005020075a7 */ /* 0x0022a400080011ff */
[----:B--2---:R-:W-:Y:S05]  /*8730*/  @!P0 NANOSLEEP.SYNCS 0x989680 ;  /* 0x009896800000895d */ /* 0x004fea0003900000 */
[----:B------:R-:W2:Y:S02]  /*8740*/  @!P0 SYNCS.PHASECHK.TRANS64 P0, [R2+URZ+0x60], R5 ;  /* 0x00006005020085a7 */ /* 0x000ea400080010ff */
[----:B--2---:R-:W-:Y:S05]  /*8750*/  @!P0 BRA `(.L_x_116) ;  /* 0xfffffffc00f08947 */ /* 0x004fea000383ffff */
[----:B------:R-:W-:Y:S05]  /*8760*/  BRA `(.L_x_22) ;  /* 0xffffff9000407947 */ /* 0x000fea000383ffff */
.L_x_29:
[----:B-1----:R-:W-:-:S07]  /*8770*/  MOV R2, UR17 ;  /* 0x0000001100027c02 */ /* 0x002fce0008000f00 */
.L_x_117:
[----:B-1----:R1:W2:Y:S02]  /*8780*/  SYNCS.PHASECHK.TRANS64.TRYWAIT P0, [R2+URZ+0x60], R5 ;  /* 0x00006005020075a7 */ /* 0x0022a400080011ff */
[----:B--2---:R-:W-:Y:S05]  /*8790*/  @!P0 NANOSLEEP.SYNCS 0x989680 ;  /* 0x009896800000895d */ /* 0x004fea0003900000 */
[----:B------:R-:W2:Y:S02]  /*87a0*/  @!P0 SYNCS.PHASECHK.TRANS64 P0, [R2+URZ+0x60], R5 ;  /* 0x00006005020085a7 */ /* 0x000ea400080010ff */
[----:B--2---:R-:W-:Y:S05]  /*87b0*/  @!P0 BRA `(.L_x_117) ;  /* 0xfffffffc00f08947 */ /* 0x004fea000383ffff */
[----:B------:R-:W-:Y:S05]  /*87c0*/  BRA `(.L_x_28) ;  /* 0xffffff9000e47947 */ /* 0x000fea000383ffff */
.L_x_33:
[----:B-1----:R1:W2:Y:S02]  /*87d0*/  SYNCS.PHASECHK.TRANS64.TRYWAIT P0, [R2+URZ+0xf0], R3 ;  /* 0x0000f003020075a7 */ /* 0x0022a400080011ff */
[----:B--2---:R-:W-:Y:S05]  /*87e0*/  @!P0 NANOSLEEP.SYNCS 0x989680 ;  /* 0x009896800000895d */ /* 0x004fea0003900000 */
[----:B------:R-:W2:Y:S02]  /*87f0*/  @!P0 SYNCS.PHASECHK.TRANS64 P0, [R2+URZ+0xf0], R3 ;  /* 0x0000f003020085a7 */ /* 0x000ea400080010ff */
[----:B--2---:R-:W-:Y:S05]  /*8800*/  @!P0 BRA `(.L_x_33) ;  /* 0xfffffffc00f08947 */ /* 0x004fea000383ffff */
[----:B------:R-:W-:Y:S05]  /*8810*/  BRA `(.L_x_118) ;  /* 0xffffff9400707947 */ /* 0x000fea000383ffff */
.L_x_37:
[----:B----4-:R-:W-:-:S07]  /*8820*/  MOV R0, UR5 ;  /* 0x0000000500007c02 */ /* 0x010fce0008000f00 */
.L_x_119:
[----:B-1----:R1:W2:Y:S02]  /*8830*/  SYNCS.PHASECHK.TRANS64.TRYWAIT P0, [R0+URZ], R3 ;  /* 0x00000003000075a7 */ /* 0x0022a400080011ff */
[----:B--2---:R-:W-:Y:S05]  /*8840*/  @!P0 NANOSLEEP.SYNCS 0x989680 ;  /* 0x009896800000895d */ /* 0x004fea0003900000 */
[----:B------:R-:W2:Y:S02]  /*8850*/  @!P0 SYNCS.PHASECHK.TRANS64 P0, [R0+URZ], R3 ;  /* 0x00000003000085a7 */ /* 0x000ea400080010ff */
[----:B--2---:R-:W-:Y:S05]  /*8860*/  @!P0 BRA `(.L_x_119) ;  /* 0xfffffffc00f08947 */ /* 0x004fea000383ffff */
[----:B------:R-:W-:Y:S05]  /*8870*/  BRA `(.L_x_120) ;  /* 0xffffff9800e07947 */ /* 0x000fea000383ffff */
.L_x_38:
[----:B----4-:R-:W-:-:S07]  /*8880*/  MOV R0, UR5 ;  /* 0x0000000500007c02 */ /* 0x010fce0008000f00 */
.L_x_121:
[----:B-1----:R1:W2:Y:S02]  /*8890*/  SYNCS.PHASECHK.TRANS64.TRYWAIT P0, [R0+URZ], R3 ;  /* 0x00000003000075a7 */ /* 0x0022a400080011ff */
[----:B--2---:R-:W-:Y:S05]  /*88a0*/  @!P0 NANOSLEEP.SYNCS 0x989680 ;  /* 0x009896800000895d */ /* 0x004fea0003900000 */
[----:B------:R-:W2:Y:S02]  /*88b0*/  @!P0 SYNCS.PHASECHK.TRANS64 P0, [R0+URZ], R3 ;  /* 0x00000003000085a7 */ /* 0x000ea400080010ff */
[----:B--2---:R-:W-:Y:S05]  /*88c0*/  @!P0 BRA `(.L_x_121) ;  /* 0xfffffffc00f08947 */ /* 0x004fea000383ffff */
[----:B------:R-:W-:Y:S05]  /*88d0*/  BRA `(.L_x_122) ;  /* 0xffffff9800ec7947 */ /* 0x000fea000383ffff */
.L_x_39:
[----:B----4-:R-:W-:-:S07]  /*88e0*/  MOV R0, UR5 ;  /* 0x0000000500007c02 */ /* 0x010fce0008000f00 */
.L_x_123:
[----:B-1----:R1:W2:Y:S02]  /*88f0*/  SYNCS.PHASECHK.TRANS64.TRYWAIT P0, [R0+URZ], R3 ;  /* 0x00000003000075a7 */ /* 0x0022a400080011ff */
[----:B--2---:R-:W-:Y:S05]  /*8900*/  @!P0 NANOSLEEP.SYNCS 0x989680 ;  /* 0x009896800000895d */ /* 0x004fea0003900000 */
[----:B------:R-:W2:Y:S02]  /*8910*/  @!P0 SYNCS.PHASECHK.TRANS64 P0, [R0+URZ], R3 ;  /* 0x00000003000085a7 */ /* 0x000ea400080010ff */
[----:B--2---:R-:W-:Y:S05]  /*8920*/  @!P0 BRA `(.L_x_123) ;  /* 0xfffffffc00f08947 */ /* 0x004fea000383ffff */
[----:B------:R-:W-:Y:S05]  /*8930*/  BRA `(.L_x_124) ;  /* 0xffffff9800f87947 */ /* 0x000fea000383ffff */
.L_x_40:
[----:B----4-:R-:W-:-:S07]  /*8940*/  MOV R0, UR5 ;  /* 0x0000000500007c02 */ /* 0x010fce0008000f00 */
.L_x_125:
[----:B-1----:R1:W2:Y:S02]  /*8950*/  SYNCS.PHASECHK.TRANS64.TRYWAIT P0, [R0+URZ], R3 ;  /* 0x00000003000075a7 */ /* 0x0022a400080011ff */
[----:B--2---:R-:W-:Y:S05]  /*8960*/  @!P0 NANOSLEEP.SYNCS 0x989680 ;  /* 0x009896800000895d */ /* 0x004fea0003900000 */
[----:B------:R-:W2:Y:S02]  /*8970*/  @!P0 SYNCS.PHASECHK.TRANS64 P0, [R0+URZ], R3 ;  /* 0x00000003000085a7 */ /* 0x000ea400080010ff */
[----:B--2---:R-:W-:Y:S05]  /*8980*/  @!P0 BRA `(.L_x_125) ;  /* 0xfffffffc00f08947 */ /* 0x004fea000383ffff */
[----:B------:R-:W-:Y:S05]  /*8990*/  BRA `(.L_x_126) ;  /* 0xffffff9c00047947 */ /* 0x000fea000383ffff */
.L_x_41:
[----:B----4-:R-:W-:-:S07]  /*89a0*/  MOV R0, UR5 ;  /* 0x0000000500007c02 */ /* 0x010fce0008000f00 */
.L_x_127:
[----:B-1----:R1:W2:Y:S02]  /*89b0*/  SYNCS.PHASECHK.TRANS64.TRYWAIT P0, [R0+URZ], R3 ;  /* 0x00000003000075a7 */ /* 0x0022a400080011ff */
[----:B--2---:R-:W-:Y:S05]  /*89c0*/  @!P0 NANOSLEEP.SYNCS 0x989680 ;  /* 0x009896800000895d */ /* 0x004fea0003900000 */
[----:B------:R-:W2:Y:S02]  /*89d0*/  @!P0 SYNCS.PHASECHK.TRANS64 P0, [R0+URZ], R3 ;  /* 0x00000003000085a7 */ /* 0x000ea400080010ff */
[----:B--2---:R-:W-:Y:S05]  /*89e0*/  @!P0 BRA `(.L_x_127) ;  /* 0xfffffffc00f08947 */ /* 0x004fea000383ffff */
[----:B------:R-:W-:Y:S05]  /*89f0*/  BRA `(.L_x_128) ;  /* 0xffffff9c00107947 */ /* 0x000fea000383ffff */
.L_x_42:
[----:B----4-:R-:W-:-:S07]  /*8a00*/  MOV R0, UR5 ;  /* 0x0000000500007c02 */ /* 0x010fce0008000f00 */
.L_x_129:
[----:B-1----:R1:W2:Y:S02]  /*8a10*/  SYNCS.PHASECHK.TRANS64.TRYWAIT P0, [R0+URZ], R3 ;  /* 0x00000003000075a7 */ /* 0x0022a400080011ff */
[----:B--2---:R-:W-:Y:S05]  /*8a20*/  @!P0 NANOSLEEP.SYNCS 0x989680 ;  /* 0x009896800000895d */ /* 0x004fea0003900000 */
[----:B------:R-:W2:Y:S02]  /*8a30*/  @!P0 SYNCS.PHASECHK.TRANS64 P0, [R0+URZ], R3 ;  /* 0x00000003000085a7 */ /* 0x000ea400080010ff */
[----:B--2---:R-:W-:Y:S05]  /*8a40*/  @!P0 BRA `(.L_x_129) ;  /* 0xfffffffc00f08947 */ /* 0x004fea000383ffff */
[----:B------:R-:W-:Y:S05]  /*8a50*/  BRA `(.L_x_130) ;  /* 0xffffff9c001c7947 */ /* 0x000fea000383ffff */
.L_x_43:
[----:B----4-:R-:W-:-:S07]  /*8a60*/  MOV R0, UR5 ;  /* 0x0000000500007c02 */ /* 0x010fce0008000f00 */
.L_x_131:
[----:B-1----:R1:W2:Y:S02]  /*8a70*/  SYNCS.PHASECHK.TRANS64.TRYWAIT P0, [R0+URZ], R3 ;  /* 0x00000003000075a7 */ /* 0x0022a400080011ff */
[----:B--2---:R-:W-:Y:S05]  /*8a80*/  @!P0 NANOSLEEP.SYNCS 0x989680 ;  /* 0x009896800000895d */ /* 0x004fea0003900000 */
[----:B------:R-:W2:Y:S02]  /*8a90*/  @!P0 SYNCS.PHASECHK.TRANS64 P0, [R0+URZ], R3 ;  /* 0x00000003000085a7 */ /* 0x000ea400080010ff */
[----:B--2---:R-:W-:Y:S05]  /*8aa0*/  @!P0 BRA `(.L_x_131) ;  /* 0xfffffffc00f08947 */ /* 0x004fea000383ffff */
[----:B------:R-:W-:Y:S05]  /*8ab0*/  BRA `(.L_x_132) ;  /* 0xffffff9c00287947 */ /* 0x000fea000383ffff */
.L_x_44:
[----:B----4-:R-:W-:-:S07]  /*8ac0*/  MOV R0, UR5 ;  /* 0x0000000500007c02 */ /* 0x010fce0008000f00 */
.L_x_133:
[----:B-1----:R1:W2:Y:S02]  /*8ad0*/  SYNCS.PHASECHK.TRANS64.TRYWAIT P0, [R0+URZ], R3 ;  /* 0x00000003000075a7 */ /* 0x0022a400080011ff */
[----:B--2---:R-:W-:Y:S05]  /*8ae0*/  @!P0 NANOSLEEP.SYNCS 0x989680 ;  /* 0x009896800000895d */ /* 0x004fea0003900000 */
[----:B------:R-:W2:Y:S02]  /*8af0*/  @!P0 SYNCS.PHASECHK.TRANS64 P0, [R0+URZ], R3 ;  /* 0x00000003000085a7 */ /* 0x000ea400080010ff */
[----:B--2---:R-:W-:Y:S05]  /*8b00*/  @!P0 BRA `(.L_x_133) ;  /* 0xfffffffc00f08947 */ /* 0x004fea000383ffff */
[----:B------:R-:W-:Y:S05]  /*8b10*/  BRA `(.L_x_134) ;  /* 0xffffff9c00347947 */ /* 0x000fea000383ffff */
.L_x_45:
[----:B----4-:R-:W-:-:S07]  /*8b20*/  MOV R0, UR5 ;  /* 0x0000000500007c02 */ /* 0x010fce0008000f00 */
.L_x_135:
[----:B-1----:R1:W2:Y:S02]  /*8b30*/  SYNCS.PHASECHK.TRANS64.TRYWAIT P0, [R0+URZ], R3 ;  /* 0x00000003000075a7 */ /* 0x0022a400080011ff */
[----:B--2---:R-:W-:Y:S05]  /*8b40*/  @!P0 NANOSLEEP.SYNCS 0x989680 ;  /* 0x009896800000895d */ /* 0x004fea0003900000 */
[----:B------:R-:W2:Y:S02]  /*8b50*/  @!P0 SYNCS.PHASECHK.TRANS64 P0, [R0+URZ], R3 ;  /* 0x00000003000085a7 */ /* 0x000ea400080010ff */
[----:B--2---:R-:W-:Y:S05]  /*8b60*/  @!P0 BRA `(.L_x_135) ;  /* 0xfffffffc00f08947 */ /* 0x004fea000383ffff */
[----:B------:R-:W-:Y:S05]  /*8b70*/  BRA `(.L_x_136) ;  /* 0xffffff9c00407947 */ /* 0x000fea000383ffff */
.L_x_46:
[----:B----4-:R-:W-:-:S07]  /*8b80*/  MOV R0, UR5 ;  /* 0x0000000500007c02 */ /* 0x010fce0008000f00 */
.L_x_137:
[----:B-1----:R1:W2:Y:S02]  /*8b90*/  SYNCS.PHASECHK.TRANS64.TRYWAIT P0, [R0+URZ], R3 ;  /* 0x00000003000075a7 */ /* 0x0022a400080011ff */
[----:B--2---:R-:W-:Y:S05]  /*8ba0*/  @!P0 NANOSLEEP.SYNCS 0x989680 ;  /* 0x009896800000895d */ /* 0x004fea0003900000 */
[----:B------:R-:W2:Y:S02]  /*8bb0*/  @!P0 SYNCS.PHASECHK.TRANS64 P0, [R0+URZ], R3 ;  /* 0x00000003000085a7 */ /* 0x000ea400080010ff */
[----:B--2---:R-:W-:Y:S05]  /*8bc0*/  @!P0 BRA `(.L_x_137) ;  /* 0xfffffffc00f08947 */ /* 0x004fea000383ffff */
[----:B------:R-:W-:Y:S05]  /*8bd0*/  BRA `(.L_x_138) ;  /* 0xffffff9c004c7947 */ /* 0x000fea000383ffff */
.L_x_47:
[----:B----4-:R-:W-:-:S07]  /*8be0*/  MOV R0, UR5 ;  /* 0x0000000500007c02 */ /* 0x010fce0008000f00 */
.L_x_139:
[----:B-1----:R1:W2:Y:S02]  /*8bf0*/  SYNCS.PHASECHK.TRANS64.TRYWAIT P0, [R0+URZ], R3 ;  /* 0x00000003000075a7 */ /* 0x0022a400080011ff */
[----:B--2---:R-:W-:Y:S05]  /*8c00*/  @!P0 NANOSLEEP.SYNCS 0x989680 ;  /* 0x009896800000895d */ /* 0x004fea0003900000 */
[----:B------:R-:W2:Y:S02]  /*8c10*/  @!P0 SYNCS.PHASECHK.TRANS64 P0, [R0+URZ], R3 ;  /* 0x00000003000085a7 */ /* 0x000ea400080010ff */
[----:B--2---:R-:W-:Y:S05]  /*8c20*/  @!P0 BRA `(.L_x_139) ;  /* 0xfffffffc00f08947 */ /* 0x004fea000383ffff */
[----:B------:R-:W-:Y:S05]  /*8c30*/  BRA `(.L_x_140) ;  /* 0xffffff9c00587947 */ /* 0x000fea000383ffff */
.L_x_50:
[----:B-1----:R1:W2:Y:S02]  /*8c40*/  SYNCS.PHASECHK.TRANS64.TRYWAIT P0, [R0+URZ+0x150], R5 ;  /* 0x00015005000075a7 */ /* 0x0022a400080011ff */
[----:B--2---:R-:W-:Y:S05]  /*8c50*/  @!P0 NANOSLEEP.SYNCS 0x989680 ;  /* 0x009896800000895d */ /* 0x004fea0003900000 */
[----:B------:R-:W2:Y:S02]  /*8c60*/  @!P0 SYNCS.PHASECHK.TRANS64 P0, [R0+URZ+0x150], R5 ;  /* 0x00015005000085a7 */ /* 0x000ea400080010ff */
[----:B--2---:R-:W-:Y:S05]  /*8c70*/  @!P0 BRA `(.L_x_50) ;  /* 0xfffffffc00f08947 */ /* 0x004fea000383ffff */
[----:B------:R-:W-:Y:S05]  /*8c80*/  BRA `(.L_x_141) ;  /* 0xffffff9c00b47947 */ /* 0x000fea000383ffff */
.L_x_51:
[----:B------:R-:W-:-:S07]  /*8c90*/  MOV R0, UR5 ;  /* 0x0000000500007c02 */ /* 0x000fce0008000f00 */
.L_x_142:
[----:B-1----:R1:W2:Y:S02]  /*8ca0*/  SYNCS.PHASECHK.TRANS64.TRYWAIT P0, [R0+URZ+0x100], R5 ;  /* 0x00010005000075a7 */ /* 0x0022a400080011ff */
[----:B--2---:R-:W-:Y:S05]  /*8cb0*/  @!P0 NANOSLEEP.SYNCS 0x989680 ;  /* 0x009896800000895d */ /* 0x004fea0003900000 */
[----:B------:R-:W2:Y:S02]  /*8cc0*/  @!P0 SYNCS.PHASECHK.TRANS64 P0, [R0+URZ+0x100], R5 ;  /* 0x00010005000085a7 */ /* 0x000ea400080010ff */
[----:B--2---:R-:W-:Y:S05]  /*8cd0*/  @!P0 BRA `(.L_x_142) ;  /* 0xfffffffc00f08947 */ /* 0x004fea000383ffff */
[----:B------:R-:W-:Y:S05]  /*8ce0*/  BRA `(.L_x_143) ;  /* 0xffffff9c00c47947 */ /* 0x000fea000383ffff */
.L_x_52:
[----:B-1----:R1:W2:Y:S02]  /*8cf0*/  SYNCS.PHASECHK.TRANS64.TRYWAIT P1, [R0+URZ+0xf0], R5 ;  /* 0x0000f005000075a7 */ /* 0x0022a400080211ff */
[----:B--2---:R-:W-:Y:S05]  /*8d00*/  @!P1 NANOSLEEP.SYNCS 0x989680 ;  /* 0x009896800000995d */ /* 0x004fea0003900000 */
[----:B------:R-:W2:Y:S02]  /*8d10*/  @!P1 SYNCS.PHASECHK.TRANS64 P1, [R0+URZ+0xf0], R5 ;  /* 0x0000f005000095a7 */ /* 0x000ea400080210ff */
[----:B--2---:R-:W-:Y:S05]  /*8d20*/  @!P1 BRA `(.L_x_52) ;  /* 0xfffffffc00f09947 */ /* 0x004fea000383ffff */
[----:B------:R-:W-:Y:S05]  /*8d30*/  BRA `(.L_x_144) ;  /* 0xffffff9c00f47947 */ /* 0x000fea000383ffff */
.L_x_55:
[----:B------:R-:W-:-:S07]  /*8d40*/  MOV R0, UR5 ;  /* 0x0000000500007c02 */ /* 0x000fce0008000f00 */
.L_x_145:
[----:B-1----:R1:W2:Y:S02]  /*8d50*/  SYNCS.PHASECHK.TRANS64.TRYWAIT P0, [R0+URZ+0x100], R3 ;  /* 0x00010003000075a7 */ /* 0x0022a400080011ff */
[----:B--2---:R-:W-:Y:S05]  /*8d60*/  @!P0 NANOSLEEP.SYNCS 0x989680 ;  /* 0x009896800000895d */ /* 0x004fea0003900000 */
[----:B------:R-:W2:Y:S02]  /*8d70*/  @!P0 SYNCS.PHASECHK.TRANS64 P0, [R0+URZ+0x100], R3 ;  /* 0x00010003000085a7 */ /* 0x000ea400080010ff */
[----:B--2---:R-:W-:Y:S05]  /*8d80*/  @!P0 BRA `(.L_x_145) ;  /* 0xfffffffc00f08947 */ /* 0x004fea000383ffff */
[----:B------:R-:W-:Y:S05]  /*8d90*/  BRA `(.L_x_54) ;  /* 0xffffffa000487947 */ /* 0x000fea000383ffff */
.L_x_62:
[----:B-1----:R1:W2:Y:S02]  /*8da0*/  SYNCS.PHASECHK.TRANS64.TRYWAIT P1, [R0+URZ+0xf0], R5 ;  /* 0x0000f005000075a7 */ /* 0x0022a400080211ff */
[----:B--2---:R-:W-:Y:S05]  /*8db0*/  @!P1 NANOSLEEP.SYNCS 0x989680 ;  /* 0x009896800000995d */ /* 0x004fea0003900000 */
[----:B------:R-:W2:Y:S02]  /*8dc0*/  @!P1 SYNCS.PHASECHK.TRANS64 P1, [R0+URZ+0xf0], R5 ;  /* 0x0000f005000095a7 */ /* 0x000ea400080210ff */
[----:B--2---:R-:W-:Y:S05]  /*8dd0*/  @!P1 BRA `(.L_x_62) ;  /* 0xfffffffc00f09947 */ /* 0x004fea000383ffff */
[----:B------:R-:W-:Y:S05]  /*8de0*/  BRA `(.L_x_146) ;  /* 0xffffffa400a87947 */ /* 0x000fea000383ffff */
.L_x_63:
[----:B------:R-:W-:-:S07]  /*8df0*/  MOV R3, UR8 ;  /* 0x0000000800037c02 */ /* 0x000fce0008000f00 */
.L_x_147:
[----:B-1----:R1:W2:Y:S02]  /*8e00*/  SYNCS.PHASECHK.TRANS64.TRYWAIT P0, [R3+URZ+0x130], R0 ;  /* 0x00013000030075a7 */ /* 0x0022a400080011ff */
[----:B--2---:R-:W-:Y:S05]  /*8e10*/  @!P0 NANOSLEEP.SYNCS 0x989680 ;  /* 0x009896800000895d */ /* 0x004fea0003900000 */
[----:B------:R-:W2:Y:S02]  /*8e20*/  @!P0 SYNCS.PHASECHK.TRANS64 P0, [R3+URZ+0x130], R0 ;  /* 0x00013000030085a7 */ /* 0x000ea400080010ff */
[----:B--2---:R-:W-:Y:S05]  /*8e30*/  @!P0 BRA `(.L_x_147) ;  /* 0xfffffffc00f08947 */ /* 0x004fea000383ffff */
[----:B------:R-:W-:Y:S05]  /*8e40*/  BRA `(.L_x_148) ;  /* 0xffffffa400e07947 */ /* 0x000fea000383ffff */
.L_x_66:
[----:B------:R-:W-:Y:S07]  /*8e50*/  MOV R0, UR7 ;  /* 0x0000000700007c02 */ /* 0x000fee0008000f00 */
.L_x_149:
[----:B-1----:R1:W2:Y:S02]  /*8e60*/  SYNCS.PHASECHK.TRANS64.TRYWAIT P0, [R0+URZ], R3 ;  /* 0x00000003000075a7 */ /* 0x0022a400080011ff */
[----:B--2---:R-:W-:Y:S05]  /*8e70*/  @!P0 NANOSLEEP.SYNCS 0x989680 ;  /* 0x009896800000895d */ /* 0x004fea0003900000 */
[----:B------:R-:W2:Y:S02]  /*8e80*/  @!P0 SYNCS.PHASECHK.TRANS64 P0, [R0+URZ], R3 ;  /* 0x00000003000085a7 */ /* 0x000ea400080010ff */
[----:B--2---:R-:W-:Y:S05]  /*8e90*/  @!P0 BRA `(.L_x_149) ;  /* 0xfffffffc00f08947 */ /* 0x004fea000383ffff */
[----:B------:R-:W-:Y:S05]  /*8ea0*/  BRA `(.L_x_65) ;  /* 0xffffffa400fc7947 */ /* 0x000fea000383ffff */
.L_x_69:
[----:B------:R-:W-:-:S07]  /*8eb0*/  MOV R0, UR5 ;  /* 0x0000000500007c02 */ /* 0x000fce0008000f00 */
.L_x_150:
[----:B--2---:R2:W3:Y:S02]  /*8ec0*/  SYNCS.PHASECHK.TRANS64.TRYWAIT P0, [R0+URZ], R3 ;  /* 0x00000003000075a7 */ /* 0x0044e400080011ff */
[----:B---3--:R-:W-:Y:S05]  /*8ed0*/  @!P0 NANOSLEEP.SYNCS 0x989680 ;  /* 0x009896800000895d */ /* 0x008fea0003900000 */
[----:B------:R-:W3:Y:S02]  /*8ee0*/  @!P0 SYNCS.PHASECHK.TRANS64 P0, [R0+URZ], R3 ;  /* 0x00000003000085a7 */ /* 0x000ee400080010ff */
[----:B---3--:R-:W-:Y:S05]  /*8ef0*/  @!P0 BRA `(.L_x_150) ;  /* 0xfffffffc00f08947 */ /* 0x008fea000383ffff */
[----:B------:R-:W-:Y:S05]  /*8f00*/  BRA `(.L_x_151) ;  /* 0xffffffa800b07947 */ /* 0x000fea000383ffff */
.L_x_70:
[----:B------:R-:W-:-:S07]  /*8f10*/  MOV R0, UR5 ;  /* 0x0000000500007c02 */ /* 0x000fce0008000f00 */
.L_x_152:
[----:B-1----:R1:W2:Y:S02]  /*8f20*/  SYNCS.PHASECHK.TRANS64.TRYWAIT P0, [R0+URZ], R3 ;  /* 0x00000003000075a7 */ /* 0x0022a400080011ff */
[----:B--2---:R-:W-:Y:S05]  /*8f30*/  @!P0 NANOSLEEP.SYNCS 0x989680 ;  /* 0x009896800000895d */ /* 0x004fea0003900000 */
[----:B------:R-:W2:Y:S02]  /*8f40*/  @!P0 SYNCS.PHASECHK.TRANS64 P0, [R0+URZ], R3 ;  /* 0x00000003000085a7 */ /* 0x000ea400080010ff */
[----:B--2---:R-:W-:Y:S05]  /*8f50*/  @!P0 BRA `(.L_x_152) ;  /* 0xfffffffc00f08947 */ /* 0x004fea000383ffff */
[----:B------:R-:W-:Y:S05]  /*8f60*/  BRA `(.L_x_153) ;  /* 0xffffffa800bc7947 */ /* 0x000fea000383ffff */
.L_x_71:
[----:B------:R-:W-:-:S07]  /*8f70*/  MOV R0, UR5 ;  /* 0x0000000500007c02 */ /* 0x000fce0008000f00 */
.L_x_154:
[----:B-1----:R1:W2:Y:S02]  /*8f80*/  SYNCS.PHASECHK.TRANS64.TRYWAIT P0, [R0+URZ], R3 ;  /* 0x00000003000075a7 */ /* 0x0022a400080011ff */
[----:B--2---:R-:W-:Y:S05]  /*8f90*/  @!P0 NANOSLEEP.SYNCS 0x989680 ;  /* 0x009896800000895d */ /* 0x004fea0003900000 */
[----:B------:R-:W2:Y:S02]  /*8fa0*/  @!P0 SYNCS.PHASECHK.TRANS64 P0, [R0+URZ], R3 ;  /* 0x00000003000085a7 */ /* 0x000ea400080010ff */
[----:B--2---:R-:W-:Y:S05]  /*8fb0*/  @!P0 BRA `(.L_x_154) ;  /* 0xfffffffc00f08947 */ /* 0x004fea000383ffff */
[----:B------:R-:W-:Y:S05]  /*8fc0*/  BRA `(.L_x_155) ;  /* 0xffffffa800c87947 */ /* 0x000fea000383ffff */
.L_x_72:
[----:B------:R-:W-:-:S07]  /*8fd0*/  MOV R0, UR7 ;  /* 0x0000000700007c02 */ /* 0x000fce0008000f00 */
.L_x_156:
[----:B-1----:R1:W2:Y:S02]  /*8fe0*/  SYNCS.PHASECHK.TRANS64.TRYWAIT P0, [R0+URZ], R3 ;  /* 0x00000003000075a7 */ /* 0x0022a400080011ff */
[----:B--2---:R-:W-:Y:S05]  /*8ff0*/  @!P0 NANOSLEEP.SYNCS 0x989680 ;  /* 0x009896800000895d */ /* 0x004fea0003900000 */
[----:B------:R-:W2:Y:S02]  /*9000*/  @!P0 SYNCS.PHASECHK.TRANS64 P0, [R0+URZ], R3 ;  /* 0x00000003000085a7 */ /* 0x000ea400080010ff */
[----:B--2---:R-:W-:Y:S05]  /*9010*/  @!P0 BRA `(.L_x_156) ;  /* 0xfffffffc00f08947 */ /* 0x004fea000383ffff */
[----:B------:R-:W-:Y:S05]  /*9020*/  BRA `(.L_x_157) ;  /* 0xffffffa800d47947 */ /* 0x000fea000383ffff */
.L_x_77:
[----:B--2---:R2:W3:Y:S02]  /*9030*/  SYNCS.PHASECHK.TRANS64.TRYWAIT P0, [R0+URZ+0xf0], R3 ;  /* 0x0000f003000075a7 */ /* 0x0044e400080011ff */
[----:B---3--:R-:W-:Y:S05]  /*9040*/  @!P0 NANOSLEEP.SYNCS 0x989680 ;  /* 0x009896800000895d */ /* 0x008fea0003900000 */
[----:B------:R-:W3:Y:S02]  /*9050*/  @!P0 SYNCS.PHASECHK.TRANS64 P0, [R0+URZ+0xf0], R3 ;  /* 0x0000f003000085a7 */ /* 0x000ee400080010ff */
[----:B---3--:R-:W-:Y:S05]  /*9060*/  @!P0 BRA `(.L_x_77) ;  /* 0xfffffffc00f08947 */ /* 0x008fea000383ffff */
[----:B------:R-:W-:Y:S05]  /*9070*/  BRA `(.L_x_158) ;  /* 0xffffffac00d87947 */ /* 0x000fea000383ffff */
.L_x_80:
[----:B------:R-:W-:Y:S07]  /*9080*/  MOV R0, UR7 ;  /* 0x0000000700007c02 */ /* 0x000fee0008000f00 */
.L_x_159:
[----:B--2---:R2:W3:Y:S02]  /*9090*/  SYNCS.PHASECHK.TRANS64.TRYWAIT P0, [R0+URZ+0xe8], R3 ;  /* 0x0000e803000075a7 */ /* 0x0044e400080011ff */
[----:B---3--:R-:W-:Y:S05]  /*90a0*/  @!P0 NANOSLEEP.SYNCS 0x989680 ;  /* 0x009896800000895d */ /* 0x008fea0003900000 */
[----:B------:R-:W3:Y:S02]  /*90b0*/  @!P0 SYNCS.PHASECHK.TRANS64 P0, [R0+URZ+0xe8], R3 ;  /* 0x0000e803000085a7 */ /* 0x000ee400080010ff */
[----:B---3--:R-:W-:Y:S05]  /*90c0*/  @!P0 BRA `(.L_x_159) ;  /* 0xfffffffc00f08947 */ /* 0x008fea000383ffff */
[----:B------:R-:W-:Y:S05]  /*90d0*/  BRA `(.L_x_79) ;  /* 0xffffffb000b87947 */ /* 0x000fea000383ffff */
.L_x_83:
[----:B--2---:R-:W-:Y:S07]  /*90e0*/  MOV R3, UR7 ;  /* 0x0000000700037c02 */ /* 0x004fee0008000f00 */
.L_x_160:
[----:B-1----:R1:W2:Y:S02]  /*90f0*/  SYNCS.PHASECHK.TRANS64.TRYWAIT P0, [R3+URZ+0xd0], R12 ;  /* 0x0000d00c030075a7 */ /* 0x0022a400080011ff */
[----:B--2---:R-:W-:Y:S05]  /*9100*/  @!P0 NANOSLEEP.SYNCS 0x989680 ;  /* 0x009896800000895d */ /* 0x004fea0003900000 */
[----:B------:R-:W2:Y:S02]  /*9110*/  @!P0 SYNCS.PHASECHK.TRANS64 P0, [R3+URZ+0xd0], R12 ;  /* 0x0000d00c030085a7 */ /* 0x000ea400080010ff */
[----:B--2---:R-:W-:Y:S05]  /*9120*/  @!P0 BRA `(.L_x_160) ;  /* 0xfffffffc00f08947 */ /* 0x004fea000383ffff */
[----:B------:R-:W-:Y:S05]  /*9130*/  BRA `(.L_x_161) ;  /* 0xffffffb400307947 */ /* 0x000fea000383ffff */
.L_x_84:
[----:B------:R-:W-:Y:S07]  /*9140*/  MOV R3, UR7 ;  /* 0x0000000700037c02 */ /* 0x000fee0008000f00 */
.L_x_162:
[----:B-1----:R1:W2:Y:S02]  /*9150*/  SYNCS.PHASECHK.TRANS64.TRYWAIT P0, [R3+URZ+0xd8], R12 ;  /* 0x0000d80c030075a7 */ /* 0x0022a400080011ff */
[----:B--2---:R-:W-:Y:S05]  /*9160*/  @!P0 NANOSLEEP.SYNCS 0x989680 ;  /* 0x009896800000895d */ /* 0x004fea0003900000 */
[----:B------:R-:W2:Y:S02]  /*9170*/  @!P0 SYNCS.PHASECHK.TRANS64 P0, [R3+URZ+0xd8], R12 ;  /* 0x0000d80c030085a7 */ /* 0x000ea400080010ff */
[----:B--2---:R-:W-:Y:S05]  /*9180*/  @!P0 BRA `(.L_x_162) ;  /* 0xfffffffc00f08947 */ /* 0x004fea000383ffff */
[----:B------:R-:W-:Y:S05]  /*9190*/  BRA `(.L_x_163) ;  /* 0xffffffb400b07947 */ /* 0x000fea000383ffff */
.L_x_86:
[----:B------:R-:W-:-:S07]  /*91a0*/  MOV R0, UR7 ;  /* 0x0000000700007c02 */ /* 0x000fce0008000f00 */
.L_x_164:
[----:B-1----:R1:W3:Y:S02]  /*91b0*/  SYNCS.PHASECHK.TRANS64.TRYWAIT P0, [R0+URZ+0xd0], R3 ;  /* 0x0000d003000075a7 */ /* 0x0022e400080011ff */
[----:B---3--:R-:W-:Y:S05]  /*91c0*/  @!P0 NANOSLEEP.SYNCS 0x989680 ;  /* 0x009896800000895d */ /* 0x008fea0003900000 */
[----:B------:R-:W3:Y:S02]  /*91d0*/  @!P0 SYNCS.PHASECHK.TRANS64 P0, [R0+URZ+0xd0], R3 ;  /* 0x0000d003000085a7 */ /* 0x000ee400080010ff */
[----:B---3--:R-:W-:Y:S05]  /*91e0*/  @!P0 BRA `(.L_x_164) ;  /* 0xfffffffc00f08947 */ /* 0x008fea000383ffff */
[----:B------:R-:W-:Y:S05]  /*91f0*/  BRA `(.L_x_165) ;  /* 0xffffffb800207947 */ /* 0x000fea000383ffff */
.L_x_88:
[----:B--2---:R2:W4:Y:S02]  /*9200*/  SYNCS.PHASECHK.TRANS64.TRYWAIT P0, [R0+URZ+0xf0], R3 ;  /* 0x0000f003000075a7 */ /* 0x00452400080011ff */
[----:B----4-:R-:W-:Y:S05]  /*9210*/  @!P0 NANOSLEEP.SYNCS 0x989680 ;  /* 0x009896800000895d */ /* 0x010fea0003900000 */
[----:B------:R-:W4:Y:S02]  /*9220*/  @!P0 SYNCS.PHASECHK.TRANS64 P0, [R0+URZ+0xf0], R3 ;  /* 0x0000f003000085a7 */ /* 0x000f2400080010ff */
[----:B----4-:R-:W-:Y:S05]  /*9230*/  @!P0 BRA `(.L_x_88) ;  /* 0xfffffffc00f08947 */ /* 0x010fea000383ffff */
[----:B------:R-:W-:Y:S05]  /*9240*/  BRA `(.L_x_166) ;  /* 0xffffffb800e87947 */ /* 0x000fea000383ffff */
.L_x_99:
[----:B-1----:R1:W3:Y:S02]  /*9250*/  SYNCS.PHASECHK.TRANS64.TRYWAIT P1, [R3+URZ+0xc0], R0 ;  /* 0x0000c000030075a7 */ /* 0x0022e400080211ff */
[----:B---3--:R-:W-:Y:S05]  /*9260*/  @!P1 NANOSLEEP.SYNCS 0x989680 ;  /* 0x009896800000995d */ /* 0x008fea0003900000 */
[----:B------:R-:W3:Y:S02]  /*9270*/  @!P1 SYNCS.PHASECHK.TRANS64 P1, [R3+URZ+0xc0], R0 ;  /* 0x0000c000030095a7 */ /* 0x000ee400080210ff */
[----:B---3--:R-:W-:Y:S05]  /*9280*/  @!P1 BRA `(.L_x_99) ;  /* 0xfffffffc00f09947 */ /* 0x008fea000383ffff */
[----:B------:R-:W-:Y:S05]  /*9290*/  BRA `(.L_x_98) ;  /* 0xffffffc8000c7947 */ /* 0x000fea000383ffff */
.L_x_101:
[----:B-1----:R1:W4:Y:S02]  /*92a0*/  SYNCS.PHASECHK.TRANS64.TRYWAIT P0, [R207+URZ+0x110], R2 ;  /* 0x00011002cf0075a7 */ /* 0x00232400080011ff */
[----:B----4-:R-:W-:Y:S05]  /*92b0*/  @!P0 NANOSLEEP.SYNCS 0x989680 ;  /* 0x009896800000895d */ /* 0x010fea0003900000 */
[----:B------:R-:W4:Y:S02]  /*92c0*/  @!P0 SYNCS.PHASECHK.TRANS64 P0, [R207+URZ+0x110], R2 ;  /* 0x00011002cf0085a7 */ /* 0x000f2400080010ff */
[----:B----4-:R-:W-:Y:S05]  /*92d0*/  @!P0 BRA `(.L_x_101) ;  /* 0xfffffffc00f08947 */ /* 0x010fea000383ffff */
[----:B------:R-:W-:Y:S05]  /*92e0*/  BRA `(.L_x_100) ;  /* 0xffffffc800687947 */ /* 0x000fea000383ffff */
.L_x_110:
[----:B--2---:R2:W3:Y:S02]  /*92f0*/  SYNCS.PHASECHK.TRANS64.TRYWAIT P0, [R210+URZ+0xc0], R3 ;  /* 0x0000c003d20075a7 */ /* 0x0044e400080011ff */
[----:B---3--:R-:W-:Y:S05]  /*9300*/  @!P0 NANOSLEEP.SYNCS 0x989680 ;  /* 0x009896800000895d */ /* 0x008fea0003900000 */
[----:B------:R-:W3:Y:S02]  /*9310*/  @!P0 SYNCS.PHASECHK.TRANS64 P0, [R210+URZ+0xc0], R3 ;  /* 0x0000c003d20085a7 */ /* 0x000ee400080010ff */
[----:B---3--:R-:W-:Y:S05]  /*9320*/  @!P0 BRA `(.L_x_110) ;  /* 0xfffffffc00f08947 */ /* 0x008fea000383ffff */
[----:B------:R-:W-:Y:S05]  /*9330*/  BRA `(.L_x_109) ;  /* 0xffffffdc00747947 */ /* 0x000fea000383ffff */
        .weak           $__internal_0_$__cuda_sm10x_tcgen05_guardrail_trap_col_being_dealloced_not_returned_by_alloc
        .type           $__internal_0_$__cuda_sm10x_tcgen05_guardrail_trap_col_being_dealloced_not_returned_by_alloc,@function
        .size           $__internal_0_$__cuda_sm10x_tcgen05_guardrail_trap_col_being_dealloced_not_returned_by_alloc,($__internal_1_$__cuda_sm10x_tcgen05_guardrail_trap_phase_invalid_during_alloc - $__internal_0_$__cuda_sm10x_tcgen05_guardrail_trap_col_being_dealloced_not_returned_by_alloc)
$__internal_0_$__cuda_sm10x_tcgen05_guardrail_trap_col_being_dealloced_not_returned_by_alloc:
[----:B------:R-:W-:Y:S05]  /*9340*/  BPT.TRAP 0x1 ;  /* 0x000000040000795c */ /* 0x000fea0000300000 */
[----:B------:R-:W-:-:S04]  /*9350*/  HFMA2 R3, -RZ, RZ, 0, 0 ;  /* 0x00000000ff037431 */ /* 0x000fc800000001ff */
[----:B------:R-:W-:Y:S05]  /*9360*/  RET.REL.NODEC R2 `(_ZN7cutlass13device_kernelINS_4gemm6kernel13GemmUniversalIN4cute5tupleIJiiiiEEENS1_10collective13CollectiveMmaINS1_35MainloopSm100TmaUmmaWarpSpecializedILi12ELi2ELi4ENS5_IJNS4_1CILi1EEESB_SB_EEEEENS5_IJNSA_ILi128EEESE_NSA_ILi64EEEEEENS_12float_e4m3_tENS5_IJlSB_lEEESH_SI_NS4_8TiledMMAINS4_8MMA_AtomIJNS4_10MMA_TraitsINS4_19SM100_MMA_F8F6F4_SSEJSH_SH_fSE_SE_NS4_17integral_constantINS4_4UMMA5MajorELSP_0EEESQ_NSN_INSO_7ScaleInELSR_0EEESS_EEEEEENS4_6LayoutISC_NS5_IJNSA_ILi0EEESW_SW_EEEEENS5_IJNS4_10UnderscoreESZ_SZ_EEEEENS4_13SM90_TMA_LOADENS4_14ComposedLayoutINS4_7SwizzleILi2ELi4ELi3EEENS4_18smem_ptr_flag_bitsILi8EEENSV_INS5_IJNSA_ILi8EEESF_EEENS5_IJSF_SB_EEEEEEEvNS4_8identityES12_S1C_vS1D_EENS_8epilogue10collective18CollectiveEpilogueINS1F_23Sm100TmaWarpSpecializedILi2ELi2ELi64ELb0ELb0EEEJSG_NS5_IJNSV_ISE_SB_EENSV_ISF_SB_EEEEESH_SI_SH_SI_NS1F_6fusion15FusionCallbacksIS1J_NS1N_17LinearCombinationISH_fSH_fLNS_15FloatRoundStyleE2EEESG_S1M_JEEENS4_5SM1004TMEM4LOAD26SM100_TMEM_LOAD_32dp32b64xES12_S1C_NS4_39AutoVectorizingCopyWithAssumedAlignmentILi128EEENS4_14SM90_TMA_STOREES1C_S1Y_S1Y_EEEvvEEEEvNT_6ParamsE) ;  /* 0xffffff6c02247950 */ /* 0x000fea0003c3ffff */
        .weak           $__internal_1_$__cuda_sm10x_tcgen05_guardrail_trap_phase_invalid_during_alloc
        .type           $__internal_1_$__cuda_sm10x_tcgen05_guardrail_trap_phase_invalid_during_alloc,@function
        .size           $__internal_1_$__cuda_sm10x_tcgen05_guardrail_trap_phase_invalid_during_alloc,($__internal_2_$__cuda_sm10x_tcgen05_guardrail_trap_unallocated_columns_being_dealloced - $__internal_1_$__cuda_sm10x_tcgen05_guardrail_trap_phase_invalid_during_alloc)
$__internal_1_$__cuda_sm10x_tcgen05_guardrail_trap_phase_invalid_during_alloc:
[----:B------:R-:W-:Y:S05]  /*9370*/  BPT.TRAP 0x1 ;  /* 0x000000040000795c */ /* 0x000fea0000300000 */
[----:B------:R-:W-:-:S04]  /*9380*/  MOV R3, 0x0 ;  /* 0x0000000000037802 */ /* 0x000fc80000000f00 */
[----:B------:R-:W-:Y:S05]  /*9390*/  RET.REL.NODEC R2 `(_ZN7cutlass13device_kernelINS_4gemm6kernel13GemmUniversalIN4cute5tupleIJiiiiEEENS1_10collective13CollectiveMmaINS1_35MainloopSm100TmaUmmaWarpSpecializedILi12ELi2ELi4ENS5_IJNS4_1CILi1EEESB_SB_EEEEENS5_IJNSA_ILi128EEESE_NSA_ILi64EEEEEENS_12float_e4m3_tENS5_IJlSB_lEEESH_SI_NS4_8TiledMMAINS4_8MMA_AtomIJNS4_10MMA_TraitsINS4_19SM100_MMA_F8F6F4_SSEJSH_SH_fSE_SE_NS4_17integral_constantINS4_4UMMA5MajorELSP_0EEESQ_NSN_INSO_7ScaleInELSR_0EEESS_EEEEEENS4_6LayoutISC_NS5_IJNSA_ILi0EEESW_SW_EEEEENS5_IJNS4_10UnderscoreESZ_SZ_EEEEENS4_13SM90_TMA_LOADENS4_14ComposedLayoutINS4_7SwizzleILi2ELi4ELi3EEENS4_18smem_ptr_flag_bitsILi8EEENSV_INS5_IJNSA_ILi8EEESF_EEENS5_IJSF_SB_EEEEEEEvNS4_8identityES12_S1C_vS1D_EENS_8epilogue10collective18CollectiveEpilogueINS1F_23Sm100TmaWarpSpecializedILi2ELi2ELi64ELb0ELb0EEEJSG_NS5_IJNSV_ISE_SB_EENSV_ISF_SB_EEEEESH_SI_SH_SI_NS1F_6fusion15FusionCallbacksIS1J_NS1N_17LinearCombinationISH_fSH_fLNS_15FloatRoundStyleE2EEESG_S1M_JEEENS4_5SM1004TMEM4LOAD26SM100_TMEM_LOAD_32dp32b64xES12_S1C_NS4_39AutoVectorizingCopyWithAssumedAlignmentILi128EEENS4_14SM90_TMA_STOREES1C_S1Y_S1Y_EEEvvEEEEvNT_6ParamsE) ;  /* 0xffffff6c02187950 */ /* 0x000fea0003c3ffff */
        .weak           $__internal_2_$__cuda_sm10x_tcgen05_guardrail_trap_unallocated_columns_being_dealloced
        .type           $__internal_2_$__cuda_sm10x_tcgen05_guardrail_trap_unallocated_columns_being_dealloced,@function
        .size           $__internal_2_$__cuda_sm10x_tcgen05_guardrail_trap_unallocated_columns_being_dealloced,(.L_x_168 - $__internal_2_$__cuda_sm10x_tcgen05_guardrail_trap_unallocated_columns_being_dealloced)
$__internal_2_$__cuda_sm10x_tcgen05_guardrail_trap_unallocated_columns_being_dealloced:
[----:B------:R-:W-:Y:S05]  /*93a0*/  BPT.TRAP 0x1 ;  /* 0x000000040000795c */ /* 0x000fea0000300000 */
[----:B------:R-:W-:-:S04]  /*93b0*/  HFMA2 R3, -RZ, RZ, 0, 0 ;  /* 0x00000000ff037431 */ /* 0x000fc800000001ff */
[----:B------:R-:W-:Y:S05]  /*93c0*/  RET.REL.NODEC R2 `(_ZN7cutlass13device_kernelINS_4gemm6kernel13GemmUniversalIN4cute5tupleIJiiiiEEENS1_10collective13CollectiveMmaINS1_35MainloopSm100TmaUmmaWarpSpecializedILi12ELi2ELi4ENS5_IJNS4_1CILi1EEESB_SB_EEEEENS5_IJNSA_ILi128EEESE_NSA_ILi64EEEEEENS_12float_e4m3_tENS5_IJlSB_lEEESH_SI_NS4_8TiledMMAINS4_8MMA_AtomIJNS4_10MMA_TraitsINS4_19SM100_MMA_F8F6F4_SSEJSH_SH_fSE_SE_NS4_17integral_constantINS4_4UMMA5MajorELSP_0EEESQ_NSN_INSO_7ScaleInELSR_0EEESS_EEEEEENS4_6LayoutISC_NS5_IJNSA_ILi0EEESW_SW_EEEEENS5_IJNS4_10UnderscoreESZ_SZ_EEEEENS4_13SM90_TMA_LOADENS4_14ComposedLayoutINS4_7SwizzleILi2ELi4ELi3EEENS4_18smem_ptr_flag_bitsILi8EEENSV_INS5_IJNSA_ILi8EEESF_EEENS5_IJSF_SB_EEEEEEEvNS4_8identityES12_S1C_vS1D_EENS_8epilogue10collective18CollectiveEpilogueINS1F_23Sm100TmaWarpSpecializedILi2ELi2ELi64ELb0ELb0EEEJSG_NS5_IJNSV_ISE_SB_EENSV_ISF_SB_EEEEESH_SI_SH_SI_NS1F_6fusion15FusionCallbacksIS1J_NS1N_17LinearCombinationISH_fSH_fLNS_15FloatRoundStyleE2EEESG_S1M_JEEENS4_5SM1004TMEM4LOAD26SM100_TMEM_LOAD_32dp32b64xES12_S1C_NS4_39AutoVectorizingCopyWithAssumedAlignmentILi128EEENS4_14SM90_TMA_STOREES1C_S1Y_S1Y_EEEvvEEEEvNT_6ParamsE) ;  /* 0xffffff6c020c7950 */ /* 0x000fea0003c3ffff */
.L_x_167:
[----:B------:R-:W-:-:S00]  /*93d0*/  BRA `(.L_x_167) ;  /* 0xfffffffc00fc7947 */ /* 0x000fc0000383ffff */
[----:B------:R-:W-:-:S00]  /*93e0*/  NOP ;  /* 0x0000000000007918 */ /* 0x000fc00000000000 */
        /* <DEDUP_REMOVED lines=9> */
.L_x_168:


//--------------------- .nv.global.init           --------------------------
	.section	.nv.global.init,"aw",@progbits
.nv.global.init:
	.type		$str$27,@object
	.size		$str$27,($str$28 - $str$27)
$str$27:
        /*0000*/ 	.byte	0x28, 0x61, 0x64, 0x64, 0x72, 0x65, 0x73, 0x73, 0x20, 0x26, 0x20, 0x6d, 0x61, 0x73, 0x6b, 0x29
        /*0010*/ 	.byte	0x20, 0x3d, 0x3d, 0x20, 0x30, 0x00
	.type		$str$28,@object
	.size		$str$28,($str$26 - $str$28)
$str$28:
        /*0016*/ 	.byte	0x2f, 0x74, 0x6d, 0x70, 0x2f, 0x63, 0x75, 0x74, 0x6c, 0x61, 0x73, 0x73, 0x5f, 0x73, 0x77, 0x65
        /*0026*/ 	.byte	0x65, 0x70, 0x5f, 0x73, 0x72, 0x63, 0x2f, 0x69, 0x6e, 0x63, 0x6c, 0x75, 0x64, 0x65, 0x2f, 0x63
        /*0036*/ 	.byte	0x75, 0x74, 0x65, 0x2f, 0x70, 0x6f, 0x69, 0x6e, 0x74, 0x65, 0x72, 0x5f, 0x66, 0x6c, 0x61, 0x67
        /*0046*/ 	.byte	0x67, 0x65, 0x64, 0x2e, 0x68, 0x70, 0x70, 0x00
	.type		$str$26,@object
	.size		$str$26,($str$25 - $str$26)
$str$26:
        /*004e*/ 	.byte	0x2f, 0x74, 0x6d, 0x70, 0x2f, 0x63, 0x75, 0x74, 0x6c, 0x61, 0x73, 0x73, 0x5f, 0x73, 0x77, 0x65
        /*005e*/ 	.byte	0x65, 0x70, 0x5f, 0x73, 0x72, 0x63, 0x2f, 0x69, 0x6e, 0x63, 0x6c, 0x75, 0x64, 0x65, 0x2f, 0x63
        /*006e*/ 	.byte	0x75, 0x74, 0x65, 0x2f, 0x61, 0x74, 0x6f, 0x6d, 0x2f, 0x63, 0x6f, 0x70, 0x79, 0x5f, 0x74, 0x72
        /*007e*/ 	.byte	0x61, 0x69, 0x74, 0x73, 0x5f, 0x73, 0x6d, 0x31, 0x30, 0x30, 0x2e, 0x68, 0x70, 0x70, 0x00
	.type		$str$25,@object
	.size		$str$25,(__unnamed_1 - $str$25)
$str$25:
        /*008d*/ 	.byte	0x28, 0x28, 0x75, 0x69, 0x6e, 0x74, 0x33, 0x32, 0x5f, 0x74, 0x28, 0x74, 0x68, 0x72, 0x65, 0x61
        /*009d*/ 	.byte	0x64, 0x49, 0x64, 0x78, 0x2e, 0x78, 0x29, 0x20, 0x2f, 0x20, 0x33, 0x32, 0x29, 0x20, 0x25, 0x20
        /*00ad*/ 	.byte	0x34, 0x29, 0x20, 0x3d, 0x3d, 0x20, 0x28, 0x28, 0x28, 0x74, 0x6d, 0x65, 0x6d, 0x5f, 0x61, 0x64
        /*00bd*/ 	.byte	0x64, 0x72, 0x20, 0x3e, 0x3e, 0x20, 0x31, 0x36, 0x29, 0x20, 0x2f, 0x20, 0x33, 0x32, 0x29, 0x20
        /*00cd*/ 	.byte	0x25, 0x20, 0x34, 0x29, 0x00
	.type		__unnamed_1,@object
	.size		__unnamed_1,(__unnamed_2 - __unnamed_1)
__unnamed_1:
        /*00d2*/ 	.byte	0x61, 0x75, 0x74, 0x6f, 0x20, 0x63, 0x75, 0x74, 0x65, 0x3a, 0x3a, 0x61, 0x73, 0x5f, 0x70, 0x6f
        /* <DEDUP_REMOVED lines=24> */
        /*0262*/ 	.byte	0x43, 0x3c, 0x38, 0x31, 0x39, 0x32, 0x3e, 0x3e, 0x3e, 0x3e, 0x5d, 0x00
	.type		__unnamed_2,@object
	.size		__unnamed_2,(.L_2 - __unnamed_2)
__unnamed_2:
        /* <DEDUP_REMOVED lines=42> */
        /*050e*/ 	.byte	0x3e, 0x3e, 0x3e, 0x3e, 0x5d, 0x00
.L_2:


//--------------------- .nv.shared._ZN7cutlass13device_kernelINS_4gemm6kernel13GemmUniversalIN4cute5tupleIJiiiiEEENS1_10collective13CollectiveMmaINS1_35MainloopSm100TmaUmmaWarpSpecializedILi12ELi2ELi4ENS5_IJNS4_1CILi1EEESB_SB_EEEEENS5_IJNSA_ILi128EEESE_NSA_ILi64EEEEEENS_12float_e4m3_tENS5_IJlSB_lEEESH_SI_NS4_8TiledMMAINS4_8MMA_AtomIJNS4_10MMA_TraitsINS4_19SM100_MMA_F8F6F4_SSEJSH_SH_fSE_SE_NS4_17integral_constantINS4_4UMMA5MajorELSP_0EEESQ_NSN_INSO_7ScaleInELSR_0EEESS_EEEEEENS4_6LayoutISC_NS5_IJNSA_ILi0EEESW_SW_EEEEENS5_IJNS4_10UnderscoreESZ_SZ_EEEEENS4_13SM90_TMA_LOADENS4_14ComposedLayoutINS4_7SwizzleILi2ELi4ELi3EEENS4_18smem_ptr_flag_bitsILi8EEENSV_INS5_IJNSA_ILi8EEESF_EEENS5_IJSF_SB_EEEEEEEvNS4_8identityES12_S1C_vS1D_EENS_8epilogue10collective18CollectiveEpilogueINS1F_23Sm100TmaWarpSpecializedILi2ELi2ELi64ELb0ELb0EEEJSG_NS5_IJNSV_ISE_SB_EENSV_ISF_SB_EEEEESH_SI_SH_SI_NS1F_6fusion15FusionCallbacksIS1J_NS1N_17LinearCombinationISH_fSH_fLNS_15FloatRoundStyleE2EEESG_S1M_JEEENS4_5SM1004TMEM4LOAD26SM100_TMEM_LOAD_32dp32b64xES12_S1C_NS4_39AutoVectorizingCopyWithAssumedAlignmentILi128EEENS4_14SM90_TMA_STOREES1C_S1Y_S1Y_EEEvvEEEEvNT_6ParamsE --------------------------
	.section	.nv.shared._ZN7cutlass13device_kernelINS_4gemm6kernel13GemmUniversalIN4cute5tupleIJiiiiEEENS1_10collective13CollectiveMmaINS1_35MainloopSm100TmaUmmaWarpSpecializedILi12ELi2ELi4ENS5_IJNS4_1CILi1EEESB_SB_EEEEENS5_IJNSA_ILi128EEESE_NSA_ILi64EEEEEENS_12float_e4m3_tENS5_IJlSB_lEEESH_SI_NS4_8TiledMMAINS4_8MMA_AtomIJNS4_10MMA_TraitsINS4_19SM100_MMA_F8F6F4_SSEJSH_SH_fSE_SE_NS4_17integral_constantINS4_4UMMA5MajorELSP_0EEESQ_NSN_INSO_7ScaleInELSR_0EEESS_EEEEEENS4_6LayoutISC_NS5_IJNSA_ILi0EEESW_SW_EEEEENS5_IJNS4_10UnderscoreESZ_SZ_EEEEENS4_13SM90_TMA_LOADENS4_14ComposedLayoutINS4_7SwizzleILi2ELi4ELi3EEENS4_18smem_ptr_flag_bitsILi8EEENSV_INS5_IJNSA_ILi8EEESF_EEENS5_IJSF_SB_EEEEEEEvNS4_8identityES12_S1C_vS1D_EENS_8epilogue10collective18CollectiveEpilogueINS1F_23Sm100TmaWarpSpecializedILi2ELi2ELi64ELb0ELb0EEEJSG_NS5_IJNSV_ISE_SB_EENSV_ISF_SB_EEEEESH_SI_SH_SI_NS1F_6fusion15FusionCallbacksIS1J_NS1N_17LinearCombinationISH_fSH_fLNS_15FloatRoundStyleE2EEESG_S1M_JEEENS4_5SM1004TMEM4LOAD26SM100_TMEM_LOAD_32dp32b64xES12_S1C_NS4_39AutoVectorizingCopyWithAssumedAlignmentILi128EEENS4_14SM90_TMA_STOREES1C_S1Y_S1Y_EEEvvEEEEvNT_6ParamsE,"aw",@nobits
	.sectionflags	@""
	.align	16
	.zero		1024


//--------------------- .nv.shared.reserved.0     --------------------------
	.section	.nv.shared.reserved.0,"aw",@nobits
	.weak		__nv_reservedSMEM_offset_0_alias
	.size		__nv_reservedSMEM_offset_0_alias, 0, 64
	.other		__nv_reservedSMEM_offset_0_alias,@"STO_CUDA_RESERVED_SHARED STV_DEFAULT"
__nv_reservedSMEM_offset_0_alias:
	.zero		0
.nv.shared.reserved.0:
	.zero		64
	.weak		__nv_reservedSMEM_tcgen05_partition
	.type		__nv_reservedSMEM_tcgen05_partition,@object
	.size		__nv_reservedSMEM_tcgen05_partition,(.L_0 - __nv_reservedSMEM_tcgen05_partition)
__nv_reservedSMEM_tcgen05_partition:
	.zero		32
.L_0:


//--------------------- .nv.global                --------------------------
	.section	.nv.global,"aw",@nobits
.nv.global:
	.type		_ZN40_INTERNAL_548f4d5a_4_k_cu_cca2efba_318244cute1_E,@object
	.size		_ZN40_INTERNAL_548f4d5a_4_k_cu_cca2efba_318244cute1_E,(_ZN40_INTERNAL_548f4d5a_4_k_cu_cca2efba_318244cuda3std3__45__cpo6cbeginE - _ZN40_INTERNAL_548f4d5a_4_k_cu_cca2efba_318244cute1_E)
_ZN40_INTERNAL_548f4d5a_4_k_cu_cca2efba_318244cute1_E:
	.zero		1
	.type		_ZN40_INTERNAL_548f4d5a_4_k_cu_cca2efba_318244cuda3std3__45__cpo6cbeginE,@object
	.size		_ZN40_INTERNAL_548f4d5a_4_k_cu_cca2efba_318244cuda3std3__45__cpo6cbeginE,(_ZN40_INTERNAL_548f4d5a_4_k_cu_cca2efba_318244cuda3std3__48in_placeE - _ZN40_INTERNAL_548f4d5a_4_k_cu_cca2efba_318244cuda3std3__45__cpo6cbeginE)
_ZN40_INTERNAL_548f4d5a_4_k_cu_cca2efba_318244cuda3std3__45__cpo6cbeginE:
	.zero		1
	.type		_ZN40_INTERNAL_548f4d5a_4_k_cu_cca2efba_318244cuda3std3__48in_placeE,@object
	.size		_ZN40_INTERNAL_548f4d5a_4_k_cu_cca2efba_318244cuda3std3__48in_placeE,(_ZN40_INTERNAL_548f4d5a_4_k_cu_cca2efba_318244cuda3std6ranges3__45__cpo9iter_moveE - _ZN40_INTERNAL_548f4d5a_4_k_cu_cca2efba_318244cuda3std3__48in_placeE)
_ZN40_INTERNAL_548f4d5a_4_k_cu_cca2efba_318244cuda3std3__48in_placeE:
	.zero		1
	.type		_ZN40_INTERNAL_548f4d5a_4_k_cu_cca2efba_318244cuda3std6ranges3__45__cpo9iter_moveE,@object
	.size		_ZN40_INTERNAL_548f4d5a_4_k_cu_cca2efba_318244cuda3std6ranges3__45__cpo9iter_moveE,(_ZN40_INTERNAL_548f4d5a_4_k_cu_cca2efba_318244cuda3std3__45__cpo5beginE - _ZN40_INTERNAL_548f4d5a_4_k_cu_cca2efba_318244cuda3std6ranges3__45__cpo9iter_moveE)
_ZN40_INTERNAL_548f4d5a_4_k_cu_cca2efba_318244cuda3std6ranges3__45__cpo9iter_moveE:
	.zero		1
	.type		_ZN40_INTERNAL_548f4d5a_4_k_cu_cca2efba_318244cuda3std3__45__cpo5beginE,@object
	.size		_ZN40_INTERNAL_548f4d5a_4_k_cu_cca2efba_318244cuda3std3__45__cpo5beginE,(_ZN40_INTERNAL_548f4d5a_4_k_cu_cca2efba_318244cuda3std3__442_GLOBAL__N__548f4d5a_4_k_cu_cca2efba_318246ignoreE - _ZN40_INTERNAL_548f4d5a_4_k_cu_cca2efba_318244cuda3std3__45__cpo5beginE)
_ZN40_INTERNAL_548f4d5a_4_k_cu_cca2efba_318244cuda3std3__45__cpo5beginE:
	.zero		1
	.type		_ZN40_INTERNAL_548f4d5a_4_k_cu_cca2efba_318244cuda3std3__442_GLOBAL__N__548f4d5a_4_k_cu_cca2efba_318246ignoreE,@object
	.size		_ZN40_INTERNAL_548f4d5a_4_k_cu_cca2efba_318244cuda3std3__442_GLOBAL__N__548f4d5a_4_k_cu_cca2efba_318246ignoreE,(_ZN40_INTERNAL_548f4d5a_4_k_cu_cca2efba_318244cute7productE - _ZN40_INTERNAL_548f4d5a_4_k_cu_cca2efba_318244cuda3std3__442_GLOBAL__N__548f4d5a_4_k_cu_cca2efba_318246ignoreE)
_ZN40_INTERNAL_548f4d5a_4_k_cu_cca2efba_318244cuda3std3__442_GLOBAL__N__548f4d5a_4_k_cu_cca2efba_318246ignoreE:
	.zero		1
	.type		_ZN40_INTERNAL_548f4d5a_4_k_cu_cca2efba_318244cute7productE,@object
	.size		_ZN40_INTERNAL_548f4d5a_4_k_cu_cca2efba_318244cute7productE,(_ZN40_INTERNAL_548f4d5a_4_k_cu_cca2efba_318244cuda3std3__45__cpo3endE - _ZN40_INTERNAL_548f4d5a_4_k_cu_cca2efba_318244cute7productE)
_ZN40_INTERNAL_548f4d5a_4_k_cu_cca2efba_318244cute7productE:
	.zero		1
	.type		_ZN40_INTERNAL_548f4d5a_4_k_cu_cca2efba_318244cuda3std3__45__cpo3endE,@object
	.size		_ZN40_INTERNAL_548f4d5a_4_k_cu_cca2efba_318244cuda3std3__45__cpo3endE,(_ZN40_INTERNAL_548f4d5a_4_k_cu_cca2efba_318244cuda3std3__419piecewise_constructE - _ZN40_INTERNAL_548f4d5a_4_k_cu_cca2efba_318244cuda3std3__45__cpo3endE)
_ZN40_INTERNAL_548f4d5a_4_k_cu_cca2efba_318244cuda3std3__45__cpo3endE:
	.zero		1
	.type		_ZN40_INTERNAL_548f4d5a_4_k_cu_cca2efba_318244cuda3std3__419piecewise_constructE,@object
	.size		_ZN40_INTERNAL_548f4d5a_4_k_cu_cca2efba_318244cuda3std3__419piecewise_constructE,(_ZN40_INTERNAL_548f4d5a_4_k_cu_cca2efba_318244cuda3std3__45__cpo4cendE - _ZN40_INTERNAL_548f4d5a_4_k_cu_cca2efba_318244cuda3std3__419piecewise_constructE)
_ZN40_INTERNAL_548f4d5a_4_k_cu_cca2efba_318244cuda3std3__419piecewise_constructE:
	.zero		1
	.type		_ZN40_INTERNAL_548f4d5a_4_k_cu_cca2efba_318244cuda3std3__45__cpo4cendE,@object
	.size		_ZN40_INTERNAL_548f4d5a_4_k_cu_cca2efba_318244cuda3std3__45__cpo4cendE,(_ZN40_INTERNAL_548f4d5a_4_k_cu_cca2efba_318244cuda3std6ranges3__45__cpo4swapE - _ZN40_INTERNAL_548f4d5a_4_k_cu_cca2efba_318244cuda3std3__45__cpo4cendE)
_ZN40_INTERNAL_548f4d5a_4_k_cu_cca2efba_318244cuda3std3__45__cpo4cendE:
	.zero		1
	.type		_ZN40_INTERNAL_548f4d5a_4_k_cu_cca2efba_318244cuda3std6ranges3__45__cpo4swapE,@object
	.size		_ZN40_INTERNAL_548f4d5a_4_k_cu_cca2efba_318244cuda3std6ranges3__45__cpo4swapE,(.L_10 - _ZN40_INTERNAL_548f4d5a_4_k_cu_cca2efba_318244cuda3std6ranges3__45__cpo4swapE)
_ZN40_INTERNAL_548f4d5a_4_k_cu_cca2efba_318244cuda3std6ranges3__45__cpo4swapE:
	.zero		1
.L_10:


//--------------------- .nv.constant0._ZN7cutlass13device_kernelINS_4gemm6kernel13GemmUniversalIN4cute5tupleIJiiiiEEENS1_10collective13CollectiveMmaINS1_35MainloopSm100TmaUmmaWarpSpecializedILi12ELi2ELi4ENS5_IJNS4_1CILi1EEESB_SB_EEEEENS5_IJNSA_ILi128EEESE_NSA_ILi64EEEEEENS_12float_e4m3_tENS5_IJlSB_lEEESH_SI_NS4_8TiledMMAINS4_8MMA_AtomIJNS4_10MMA_TraitsINS4_19SM100_MMA_F8F6F4_SSEJSH_SH_fSE_SE_NS4_17integral_constantINS4_4UMMA5MajorELSP_0EEESQ_NSN_INSO_7ScaleInELSR_0EEESS_EEEEEENS4_6LayoutISC_NS5_IJNSA_ILi0EEESW_SW_EEEEENS5_IJNS4_10UnderscoreESZ_SZ_EEEEENS4_13SM90_TMA_LOADENS4_14ComposedLayoutINS4_7SwizzleILi2ELi4ELi3EEENS4_18smem_ptr_flag_bitsILi8EEENSV_INS5_IJNSA_ILi8EEESF_EEENS5_IJSF_SB_EEEEEEEvNS4_8identityES12_S1C_vS1D_EENS_8epilogue10collective18CollectiveEpilogueINS1F_23Sm100TmaWarpSpecializedILi2ELi2ELi64ELb0ELb0EEEJSG_NS5_IJNSV_ISE_SB_EENSV_ISF_SB_EEEEESH_SI_SH_SI_NS1F_6fusion15FusionCallbacksIS1J_NS1N_17LinearCombinationISH_fSH_fLNS_15FloatRoundStyleE2EEESG_S1M_JEEENS4_5SM1004TMEM4LOAD26SM100_TMEM_LOAD_32dp32b64xES12_S1C_NS4_39AutoVectorizingCopyWithAssumedAlignmentILi128EEENS4_14SM90_TMA_STOREES1C_S1Y_S1Y_EEEvvEEEEvNT_6ParamsE --------------------------
	.section	.nv.constant0._ZN7cutlass13device_kernelINS_4gemm6kernel13GemmUniversalIN4cute5tupleIJiiiiEEENS1_10collective13CollectiveMmaINS1_35MainloopSm100TmaUmmaWarpSpecializedILi12ELi2ELi4ENS5_IJNS4_1CILi1EEESB_SB_EEEEENS5_IJNSA_ILi128EEESE_NSA_ILi64EEEEEENS_12float_e4m3_tENS5_IJlSB_lEEESH_SI_NS4_8TiledMMAINS4_8MMA_AtomIJNS4_10MMA_TraitsINS4_19SM100_MMA_F8F6F4_SSEJSH_SH_fSE_SE_NS4_17integral_constantINS4_4UMMA5MajorELSP_0EEESQ_NSN_INSO_7ScaleInELSR_0EEESS_EEEEEENS4_6LayoutISC_NS5_IJNSA_ILi0EEESW_SW_EEEEENS5_IJNS4_10UnderscoreESZ_SZ_EEEEENS4_13SM90_TMA_LOADENS4_14ComposedLayoutINS4_7SwizzleILi2ELi4ELi3EEENS4_18smem_ptr_flag_bitsILi8EEENSV_INS5_IJNSA_ILi8EEESF_EEENS5_IJSF_SB_EEEEEEEvNS4_8identityES12_S1C_vS1D_EENS_8epilogue10collective18CollectiveEpilogueINS1F_23Sm100TmaWarpSpecializedILi2ELi2ELi64ELb0ELb0EEEJSG_NS5_IJNSV_ISE_SB_EENSV_ISF_SB_EEEEESH_SI_SH_SI_NS1F_6fusion15FusionCallbacksIS1J_NS1N_17LinearCombinationISH_fSH_fLNS_15FloatRoundStyleE2EEESG_S1M_JEEENS4_5SM1004TMEM4LOAD26SM100_TMEM_LOAD_32dp32b64xES12_S1C_NS4_39AutoVectorizingCopyWithAssumedAlignmentILi128EEENS4_14SM90_TMA_STOREES1C_S1Y_S1Y_EEEvvEEEEvNT_6ParamsE,"a",@progbits
	.sectionflags	@""
	.align	4
.nv.constant0._ZN7cutlass13device_kernelINS_4gemm6kernel13GemmUniversalIN4cute5tupleIJiiiiEEENS1_10collective13CollectiveMmaINS1_35MainloopSm100TmaUmmaWarpSpecializedILi12ELi2ELi4ENS5_IJNS4_1CILi1EEESB_SB_EEEEENS5_IJNSA_ILi128EEESE_NSA_ILi64EEEEEENS_12float_e4m3_tENS5_IJlSB_lEEESH_SI_NS4_8TiledMMAINS4_8MMA_AtomIJNS4_10MMA_TraitsINS4_19SM100_MMA_F8F6F4_SSEJSH_SH_fSE_SE_NS4_17integral_constantINS4_4UMMA5MajorELSP_0EEESQ_NSN_INSO_7ScaleInELSR_0EEESS_EEEEEENS4_6LayoutISC_NS5_IJNSA_ILi0EEESW_SW_EEEEENS5_IJNS4_10UnderscoreESZ_SZ_EEEEENS4_13SM90_TMA_LOADENS4_14ComposedLayoutINS4_7SwizzleILi2ELi4ELi3EEENS4_18smem_ptr_flag_bitsILi8EEENSV_INS5_IJNSA_ILi8EEESF_EEENS5_IJSF_SB_EEEEEEEvNS4_8identityES12_S1C_vS1D_EENS_8epilogue10collective18CollectiveEpilogueINS1F_23Sm100TmaWarpSpecializedILi2ELi2ELi64ELb0ELb0EEEJSG_NS5_IJNSV_ISE_SB_EENSV_ISF_SB_EEEEESH_SI_SH_SI_NS1F_6fusion15FusionCallbacksIS1J_NS1N_17LinearCombinationISH_fSH_fLNS_15FloatRoundStyleE2EEESG_S1M_JEEENS4_5SM1004TMEM4LOAD26SM100_TMEM_LOAD_32dp32b64xES12_S1C_NS4_39AutoVectorizingCopyWithAssumedAlignmentILi128EEENS4_14SM90_TMA_STOREES1C_S1Y_S1Y_EEEvvEEEEvNT_6ParamsE:
	.zero		2944


//--------------------- SYMBOLS --------------------------

	.type		.nv.reservedSmem.offset0,@object
	.size		.nv.reservedSmem.offset0,0x4
	.type		.nv.reservedSmem.cap,@object
	.size		.nv.reservedSmem.cap,0x4
	.type		__assertfail,@function
